//
// Generated by NVIDIA NVVM Compiler
//
// Compiler Build ID: CL-36424714
// Cuda compilation tools, release 13.0, V13.0.88
// Based on NVVM 20.0.0
//

.version 9.0
.target sm_100
.address_size 64

	// .globl	createChildren
.extern .func free
(
	.param .b64 free_param_0
)
;
.extern .func  (.param .b64 func_retval0) malloc
(
	.param .b64 malloc_param_0
)
;
.const .align 4 .b8 legendU[10000];
.const .align 4 .b8 sizesOfLegendsU[400];
.const .align 4 .b8 shiftsOfLegendsU[400];
.const .align 4 .b8 legendL[10000];
.const .align 4 .b8 sizesOfLegendsL[400];
.const .align 4 .b8 shiftsOfLegendsL[400];
.const .align 4 .b8 heightWidth[16];
.const .align 4 .u32 numberOfMutations = 4;

.visible .entry createChildren(
	.param .u64 .ptr .align 1 createChildren_param_0,
	.param .u64 .ptr .align 1 createChildren_param_1,
	.param .u64 .ptr .align 1 createChildren_param_2,
	.param .u64 .ptr .align 1 createChildren_param_3
)
{
	.reg .pred 	%p<20>;
	.reg .b32 	%r<166>;
	.reg .b64 	%rd<129>;

	ld.param.u64 	%rd14, [createChildren_param_0];
	ld.param.u64 	%rd15, [createChildren_param_1];
	ld.param.u64 	%rd16, [createChildren_param_2];
	ld.param.u64 	%rd17, [createChildren_param_3];
	cvta.to.global.u64 	%rd1, %rd14;
	cvta.to.global.u64 	%rd2, %rd15;
	cvta.to.global.u64 	%rd3, %rd16;
	cvta.to.global.u64 	%rd18, %rd17;
	mov.u32 	%r41, %ntid.x;
	mov.u32 	%r42, %ctaid.x;
	mov.u32 	%r43, %tid.x;
	mad.lo.s32 	%r44, %r41, %r42, %r43;
	ld.const.u32 	%r45, [heightWidth+8];
	cvt.u64.u32 	%rd4, %r45;
	mul.lo.s32 	%r1, %r45, %r44;
	mul.wide.s32 	%rd19, %r44, 4;
	add.s64 	%rd20, %rd18, %rd19;
	ld.global.u32 	%r46, [%rd20];
	mul.lo.s32 	%r2, %r46, %r45;
	setp.lt.s32 	%p1, %r45, 2;
	@%p1 bra 	$L__BB0_7;
	cvt.u32.u64 	%r48, %rd4;
	shr.u32 	%r3, %r48, 1;
	and.b32  	%r4, %r3, 3;
	setp.lt.u32 	%p2, %r48, 8;
	mov.b32 	%r154, 0;
	@%p2 bra 	$L__BB0_4;
	and.b32  	%r154, %r3, 1073741820;
	and.b32  	%r51, %r3, 1073741820;
	neg.s32 	%r153, %r51;
	add.s64 	%rd126, %rd3, 8;
$L__BB0_3:
	ld.global.u32 	%r52, [%rd126+-8];
	add.s32 	%r53, %r52, %r1;
	mul.wide.s32 	%rd21, %r53, 4;
	add.s64 	%rd22, %rd1, %rd21;
	ld.global.u32 	%r54, [%rd22];
	add.s64 	%rd23, %rd2, %rd21;
	st.global.u32 	[%rd23], %r54;
	ld.global.u32 	%r55, [%rd126+-4];
	add.s32 	%r56, %r55, %r1;
	mul.wide.s32 	%rd24, %r56, 4;
	add.s64 	%rd25, %rd1, %rd24;
	ld.global.u32 	%r57, [%rd25];
	add.s64 	%rd26, %rd2, %rd24;
	st.global.u32 	[%rd26], %r57;
	ld.global.u32 	%r58, [%rd126];
	add.s32 	%r59, %r58, %r1;
	mul.wide.s32 	%rd27, %r59, 4;
	add.s64 	%rd28, %rd1, %rd27;
	ld.global.u32 	%r60, [%rd28];
	add.s64 	%rd29, %rd2, %rd27;
	st.global.u32 	[%rd29], %r60;
	ld.global.u32 	%r61, [%rd126+4];
	add.s32 	%r62, %r61, %r1;
	mul.wide.s32 	%rd30, %r62, 4;
	add.s64 	%rd31, %rd1, %rd30;
	ld.global.u32 	%r63, [%rd31];
	add.s64 	%rd32, %rd2, %rd30;
	st.global.u32 	[%rd32], %r63;
	add.s32 	%r153, %r153, 4;
	add.s64 	%rd126, %rd126, 16;
	setp.ne.s32 	%p3, %r153, 0;
	@%p3 bra 	$L__BB0_3;
$L__BB0_4:
	setp.eq.s32 	%p4, %r4, 0;
	@%p4 bra 	$L__BB0_7;
	mul.wide.u32 	%rd33, %r154, 4;
	add.s64 	%rd127, %rd3, %rd33;
	neg.s32 	%r155, %r4;
$L__BB0_6:
	.pragma "nounroll";
	ld.global.u32 	%r64, [%rd127];
	add.s32 	%r65, %r64, %r1;
	mul.wide.s32 	%rd34, %r65, 4;
	add.s64 	%rd35, %rd1, %rd34;
	ld.global.u32 	%r66, [%rd35];
	add.s64 	%rd36, %rd2, %rd34;
	st.global.u32 	[%rd36], %r66;
	add.s64 	%rd127, %rd127, 4;
	add.s32 	%r155, %r155, 1;
	setp.ne.s32 	%p5, %r155, 0;
	@%p5 bra 	$L__BB0_6;
$L__BB0_7:
	cvt.u32.u64 	%r67, %rd4;
	setp.lt.s32 	%p6, %r67, 1;
	@%p6 bra 	$L__BB0_19;
	shr.u32 	%r158, %r67, 1;
	add.s32 	%r69, %r158, 1;
	max.u32 	%r70, %r67, %r69;
	sub.s32 	%r14, %r70, %r158;
	and.b32  	%r15, %r14, 7;
	sub.s32 	%r71, %r158, %r70;
	setp.gt.u32 	%p7, %r71, -8;
	@%p7 bra 	$L__BB0_11;
	and.b32  	%r72, %r14, -8;
	neg.s32 	%r156, %r72;
	shl.b64 	%rd37, %rd4, 1;
	and.b64  	%rd38, %rd37, 8589934588;
	add.s64 	%rd39, %rd38, %rd3;
	add.s64 	%rd128, %rd39, 16;
$L__BB0_10:
	.pragma "nounroll";
	ld.global.u32 	%r73, [%rd128+-16];
	add.s32 	%r74, %r73, %r2;
	mul.wide.s32 	%rd40, %r74, 4;
	add.s64 	%rd41, %rd1, %rd40;
	ld.global.u32 	%r75, [%rd41];
	add.s32 	%r76, %r73, %r1;
	mul.wide.s32 	%rd42, %r76, 4;
	add.s64 	%rd43, %rd2, %rd42;
	st.global.u32 	[%rd43], %r75;
	ld.global.u32 	%r77, [%rd128+-12];
	add.s32 	%r78, %r77, %r2;
	mul.wide.s32 	%rd44, %r78, 4;
	add.s64 	%rd45, %rd1, %rd44;
	ld.global.u32 	%r79, [%rd45];
	add.s32 	%r80, %r77, %r1;
	mul.wide.s32 	%rd46, %r80, 4;
	add.s64 	%rd47, %rd2, %rd46;
	st.global.u32 	[%rd47], %r79;
	ld.global.u32 	%r81, [%rd128+-8];
	add.s32 	%r82, %r81, %r2;
	mul.wide.s32 	%rd48, %r82, 4;
	add.s64 	%rd49, %rd1, %rd48;
	ld.global.u32 	%r83, [%rd49];
	add.s32 	%r84, %r81, %r1;
	mul.wide.s32 	%rd50, %r84, 4;
	add.s64 	%rd51, %rd2, %rd50;
	st.global.u32 	[%rd51], %r83;
	ld.global.u32 	%r85, [%rd128+-4];
	add.s32 	%r86, %r85, %r2;
	mul.wide.s32 	%rd52, %r86, 4;
	add.s64 	%rd53, %rd1, %rd52;
	ld.global.u32 	%r87, [%rd53];
	add.s32 	%r88, %r85, %r1;
	mul.wide.s32 	%rd54, %r88, 4;
	add.s64 	%rd55, %rd2, %rd54;
	st.global.u32 	[%rd55], %r87;
	ld.global.u32 	%r89, [%rd128];
	add.s32 	%r90, %r89, %r2;
	mul.wide.s32 	%rd56, %r90, 4;
	add.s64 	%rd57, %rd1, %rd56;
	ld.global.u32 	%r91, [%rd57];
	add.s32 	%r92, %r89, %r1;
	mul.wide.s32 	%rd58, %r92, 4;
	add.s64 	%rd59, %rd2, %rd58;
	st.global.u32 	[%rd59], %r91;
	ld.global.u32 	%r93, [%rd128+4];
	add.s32 	%r94, %r93, %r2;
	mul.wide.s32 	%rd60, %r94, 4;
	add.s64 	%rd61, %rd1, %rd60;
	ld.global.u32 	%r95, [%rd61];
	add.s32 	%r96, %r93, %r1;
	mul.wide.s32 	%rd62, %r96, 4;
	add.s64 	%rd63, %rd2, %rd62;
	st.global.u32 	[%rd63], %r95;
	ld.global.u32 	%r97, [%rd128+8];
	add.s32 	%r98, %r97, %r2;
	mul.wide.s32 	%rd64, %r98, 4;
	add.s64 	%rd65, %rd1, %rd64;
	ld.global.u32 	%r99, [%rd65];
	add.s32 	%r100, %r97, %r1;
	mul.wide.s32 	%rd66, %r100, 4;
	add.s64 	%rd67, %rd2, %rd66;
	st.global.u32 	[%rd67], %r99;
	ld.global.u32 	%r101, [%rd128+12];
	add.s32 	%r102, %r101, %r2;
	mul.wide.s32 	%rd68, %r102, 4;
	add.s64 	%rd69, %rd1, %rd68;
	ld.global.u32 	%r103, [%rd69];
	add.s32 	%r104, %r101, %r1;
	mul.wide.s32 	%rd70, %r104, 4;
	add.s64 	%rd71, %rd2, %rd70;
	st.global.u32 	[%rd71], %r103;
	add.s32 	%r158, %r158, 8;
	add.s32 	%r156, %r156, 8;
	add.s64 	%rd128, %rd128, 32;
	setp.ne.s32 	%p8, %r156, 0;
	@%p8 bra 	$L__BB0_10;
$L__BB0_11:
	setp.eq.s32 	%p9, %r15, 0;
	@%p9 bra 	$L__BB0_19;
	and.b32  	%r22, %r14, 3;
	setp.lt.u32 	%p10, %r15, 4;
	@%p10 bra 	$L__BB0_14;
	mul.wide.u32 	%rd72, %r158, 4;
	add.s64 	%rd73, %rd3, %rd72;
	ld.global.u32 	%r105, [%rd73];
	add.s32 	%r106, %r105, %r2;
	mul.wide.s32 	%rd74, %r106, 4;
	add.s64 	%rd75, %rd1, %rd74;
	ld.global.u32 	%r107, [%rd75];
	add.s32 	%r108, %r105, %r1;
	mul.wide.s32 	%rd76, %r108, 4;
	add.s64 	%rd77, %rd2, %rd76;
	st.global.u32 	[%rd77], %r107;
	ld.global.u32 	%r109, [%rd73+4];
	add.s32 	%r110, %r109, %r2;
	mul.wide.s32 	%rd78, %r110, 4;
	add.s64 	%rd79, %rd1, %rd78;
	ld.global.u32 	%r111, [%rd79];
	add.s32 	%r112, %r109, %r1;
	mul.wide.s32 	%rd80, %r112, 4;
	add.s64 	%rd81, %rd2, %rd80;
	st.global.u32 	[%rd81], %r111;
	ld.global.u32 	%r113, [%rd73+8];
	add.s32 	%r114, %r113, %r2;
	mul.wide.s32 	%rd82, %r114, 4;
	add.s64 	%rd83, %rd1, %rd82;
	ld.global.u32 	%r115, [%rd83];
	add.s32 	%r116, %r113, %r1;
	mul.wide.s32 	%rd84, %r116, 4;
	add.s64 	%rd85, %rd2, %rd84;
	st.global.u32 	[%rd85], %r115;
	ld.global.u32 	%r117, [%rd73+12];
	add.s32 	%r118, %r117, %r2;
	mul.wide.s32 	%rd86, %r118, 4;
	add.s64 	%rd87, %rd1, %rd86;
	ld.global.u32 	%r119, [%rd87];
	add.s32 	%r120, %r117, %r1;
	mul.wide.s32 	%rd88, %r120, 4;
	add.s64 	%rd89, %rd2, %rd88;
	st.global.u32 	[%rd89], %r119;
	add.s32 	%r158, %r158, 4;
$L__BB0_14:
	setp.eq.s32 	%p11, %r22, 0;
	@%p11 bra 	$L__BB0_19;
	setp.eq.s32 	%p12, %r22, 1;
	@%p12 bra 	$L__BB0_17;
	mul.wide.u32 	%rd90, %r158, 4;
	add.s64 	%rd91, %rd3, %rd90;
	ld.global.u32 	%r121, [%rd91];
	add.s32 	%r122, %r121, %r2;
	mul.wide.s32 	%rd92, %r122, 4;
	add.s64 	%rd93, %rd1, %rd92;
	ld.global.u32 	%r123, [%rd93];
	add.s32 	%r124, %r121, %r1;
	mul.wide.s32 	%rd94, %r124, 4;
	add.s64 	%rd95, %rd2, %rd94;
	st.global.u32 	[%rd95], %r123;
	ld.global.u32 	%r125, [%rd91+4];
	add.s32 	%r126, %r125, %r2;
	mul.wide.s32 	%rd96, %r126, 4;
	add.s64 	%rd97, %rd1, %rd96;
	ld.global.u32 	%r127, [%rd97];
	add.s32 	%r128, %r125, %r1;
	mul.wide.s32 	%rd98, %r128, 4;
	add.s64 	%rd99, %rd2, %rd98;
	st.global.u32 	[%rd99], %r127;
	add.s32 	%r158, %r158, 2;
$L__BB0_17:
	and.b32  	%r129, %r14, 1;
	setp.eq.b32 	%p13, %r129, 1;
	not.pred 	%p14, %p13;
	@%p14 bra 	$L__BB0_19;
	mul.wide.u32 	%rd100, %r158, 4;
	add.s64 	%rd101, %rd3, %rd100;
	ld.global.u32 	%r130, [%rd101];
	add.s32 	%r131, %r130, %r2;
	mul.wide.s32 	%rd102, %r131, 4;
	add.s64 	%rd103, %rd1, %rd102;
	ld.global.u32 	%r132, [%rd103];
	add.s32 	%r133, %r130, %r1;
	mul.wide.s32 	%rd104, %r133, 4;
	add.s64 	%rd105, %rd2, %rd104;
	st.global.u32 	[%rd105], %r132;
$L__BB0_19:
	ld.const.u32 	%r27, [numberOfMutations];
	setp.lt.s32 	%p15, %r27, 1;
	@%p15 bra 	$L__BB0_26;
	ld.global.u32 	%r163, [%rd3];
	and.b32  	%r29, %r27, 3;
	setp.lt.u32 	%p16, %r27, 4;
	@%p16 bra 	$L__BB0_23;
	and.b32  	%r134, %r27, 2147483644;
	neg.s32 	%r161, %r134;
$L__BB0_22:
	mul.wide.s32 	%rd106, %r163, 4;
	add.s64 	%rd107, %rd3, %rd106;
	ld.global.u32 	%r135, [%rd107];
	add.s32 	%r136, %r135, %r1;
	mul.wide.s32 	%rd108, %r136, 4;
	add.s64 	%rd109, %rd2, %rd108;
	ld.global.u32 	%r137, [%rd109];
	sub.s32 	%r138, 1, %r137;
	st.global.u32 	[%rd109], %r138;
	mul.wide.s32 	%rd110, %r135, 4;
	add.s64 	%rd111, %rd3, %rd110;
	ld.global.u32 	%r139, [%rd111];
	add.s32 	%r140, %r139, %r1;
	mul.wide.s32 	%rd112, %r140, 4;
	add.s64 	%rd113, %rd2, %rd112;
	ld.global.u32 	%r141, [%rd113];
	sub.s32 	%r142, 1, %r141;
	st.global.u32 	[%rd113], %r142;
	mul.wide.s32 	%rd114, %r139, 4;
	add.s64 	%rd115, %rd3, %rd114;
	ld.global.u32 	%r143, [%rd115];
	add.s32 	%r144, %r143, %r1;
	mul.wide.s32 	%rd116, %r144, 4;
	add.s64 	%rd117, %rd2, %rd116;
	ld.global.u32 	%r145, [%rd117];
	sub.s32 	%r146, 1, %r145;
	st.global.u32 	[%rd117], %r146;
	mul.wide.s32 	%rd118, %r143, 4;
	add.s64 	%rd119, %rd3, %rd118;
	ld.global.u32 	%r163, [%rd119];
	add.s32 	%r147, %r163, %r1;
	mul.wide.s32 	%rd120, %r147, 4;
	add.s64 	%rd121, %rd2, %rd120;
	ld.global.u32 	%r148, [%rd121];
	sub.s32 	%r149, 1, %r148;
	st.global.u32 	[%rd121], %r149;
	add.s32 	%r161, %r161, 4;
	setp.ne.s32 	%p17, %r161, 0;
	@%p17 bra 	$L__BB0_22;
$L__BB0_23:
	setp.eq.s32 	%p18, %r29, 0;
	@%p18 bra 	$L__BB0_26;
	neg.s32 	%r164, %r29;
$L__BB0_25:
	.pragma "nounroll";
	mul.wide.s32 	%rd122, %r163, 4;
	add.s64 	%rd123, %rd3, %rd122;
	ld.global.u32 	%r163, [%rd123];
	add.s32 	%r150, %r163, %r1;
	mul.wide.s32 	%rd124, %r150, 4;
	add.s64 	%rd125, %rd2, %rd124;
	ld.global.u32 	%r151, [%rd125];
	sub.s32 	%r152, 1, %r151;
	st.global.u32 	[%rd125], %r152;
	add.s32 	%r164, %r164, 1;
	setp.ne.s32 	%p19, %r164, 0;
	@%p19 bra 	$L__BB0_25;
$L__BB0_26:
	ret;

}
	// .globl	countFitnessOfAllColumns
.visible .entry countFitnessOfAllColumns(
	.param .u64 .ptr .align 1 countFitnessOfAllColumns_param_0,
	.param .u64 .ptr .align 1 countFitnessOfAllColumns_param_1
)
{
	.reg .pred 	%p<30>;
	.reg .b32 	%r<248>;
	.reg .b64 	%rd<96>;

	ld.param.u64 	%rd24, [countFitnessOfAllColumns_param_0];
	cvta.to.global.u64 	%rd1, %rd24;
	mov.u32 	%r76, %ntid.x;
	mov.u32 	%r77, %ctaid.x;
	mov.u32 	%r78, %tid.x;
	mad.lo.s32 	%r79, %r76, %r77, %r78;
	ld.const.u32 	%r1, [heightWidth+4];
	div.s32 	%r2, %r79, %r1;
	ld.const.u32 	%r3, [heightWidth+8];
	mul.lo.s32 	%r80, %r2, %r1;
	sub.s32 	%r4, %r79, %r80;
	ld.const.u32 	%r5, [heightWidth];
	mul.wide.s32 	%rd25, %r5, 4;
	{ // callseq 0, 0
	.param .b64 param0;
	st.param.b64 	[param0], %rd25;
	.param .b64 retval0;
	call.uni (retval0), 
	malloc, 
	(
	param0
	);
	ld.param.b64 	%rd26, [retval0];
	} // callseq 0
	mov.b32 	%r231, 0;
	st.u32 	[%rd26], %r231;
	setp.lt.s32 	%p1, %r5, 1;
	mov.b32 	%r223, 1;
	@%p1 bra 	$L__BB1_27;
	mad.lo.s32 	%r6, %r3, %r2, %r4;
	and.b32  	%r7, %r5, 3;
	setp.lt.u32 	%p2, %r5, 4;
	mov.b32 	%r223, 1;
	mov.b32 	%r230, 0;
	mov.u32 	%r231, %r230;
	@%p2 bra 	$L__BB1_20;
	and.b32  	%r230, %r5, 2147483644;
	mov.b32 	%r223, 1;
	mov.b32 	%r214, 0;
	mul.wide.s32 	%rd4, %r1, 4;
	mov.u32 	%r231, %r214;
$L__BB1_3:
	mad.lo.s32 	%r86, %r1, %r214, %r6;
	mul.wide.s32 	%rd27, %r86, 4;
	add.s64 	%rd3, %rd1, %rd27;
	ld.global.u32 	%r87, [%rd3];
	setp.ne.s32 	%p3, %r87, 1;
	@%p3 bra 	$L__BB1_5;
	add.s32 	%r218, %r231, 1;
	bra.uni 	$L__BB1_7;
$L__BB1_5:
	setp.eq.s32 	%p4, %r231, 0;
	mov.b32 	%r218, 0;
	@%p4 bra 	$L__BB1_7;
	add.s32 	%r13, %r223, 1;
	mul.wide.s32 	%rd28, %r223, 4;
	add.s64 	%rd29, %rd26, %rd28;
	st.u32 	[%rd29], %r231;
	mov.u32 	%r223, %r13;
$L__BB1_7:
	add.s64 	%rd5, %rd3, %rd4;
	ld.global.u32 	%r90, [%rd5];
	setp.eq.s32 	%p5, %r90, 1;
	@%p5 bra 	$L__BB1_10;
	setp.eq.s32 	%p6, %r218, 0;
	mov.b32 	%r220, 0;
	@%p6 bra 	$L__BB1_11;
	add.s32 	%r16, %r223, 1;
	mul.wide.s32 	%rd30, %r223, 4;
	add.s64 	%rd31, %rd26, %rd30;
	st.u32 	[%rd31], %r218;
	mov.u32 	%r223, %r16;
	bra.uni 	$L__BB1_11;
$L__BB1_10:
	add.s32 	%r220, %r218, 1;
$L__BB1_11:
	add.s64 	%rd6, %rd5, %rd4;
	ld.global.u32 	%r93, [%rd6];
	setp.eq.s32 	%p7, %r93, 1;
	@%p7 bra 	$L__BB1_14;
	setp.eq.s32 	%p8, %r220, 0;
	mov.b32 	%r222, 0;
	@%p8 bra 	$L__BB1_15;
	add.s32 	%r20, %r223, 1;
	mul.wide.s32 	%rd32, %r223, 4;
	add.s64 	%rd33, %rd26, %rd32;
	st.u32 	[%rd33], %r220;
	mov.u32 	%r223, %r20;
	bra.uni 	$L__BB1_15;
$L__BB1_14:
	add.s32 	%r222, %r220, 1;
$L__BB1_15:
	add.s64 	%rd34, %rd6, %rd4;
	ld.global.u32 	%r96, [%rd34];
	setp.eq.s32 	%p9, %r96, 1;
	@%p9 bra 	$L__BB1_18;
	setp.eq.s32 	%p10, %r222, 0;
	mov.b32 	%r231, 0;
	@%p10 bra 	$L__BB1_19;
	add.s32 	%r24, %r223, 1;
	mul.wide.s32 	%rd35, %r223, 4;
	add.s64 	%rd36, %rd26, %rd35;
	st.u32 	[%rd36], %r222;
	mov.u32 	%r223, %r24;
	bra.uni 	$L__BB1_19;
$L__BB1_18:
	add.s32 	%r231, %r222, 1;
$L__BB1_19:
	add.s32 	%r214, %r214, 4;
	setp.ne.s32 	%p11, %r214, %r230;
	@%p11 bra 	$L__BB1_3;
$L__BB1_20:
	setp.eq.s32 	%p12, %r7, 0;
	@%p12 bra 	$L__BB1_27;
	mov.b32 	%r233, 0;
$L__BB1_22:
	.pragma "nounroll";
	mov.u32 	%r35, %r231;
	mad.lo.s32 	%r100, %r1, %r230, %r6;
	mul.wide.s32 	%rd37, %r100, 4;
	add.s64 	%rd38, %rd1, %rd37;
	ld.global.u32 	%r101, [%rd38];
	setp.eq.s32 	%p13, %r101, 1;
	@%p13 bra 	$L__BB1_25;
	setp.eq.s32 	%p14, %r35, 0;
	mov.b32 	%r231, 0;
	@%p14 bra 	$L__BB1_26;
	add.s32 	%r38, %r223, 1;
	mul.wide.s32 	%rd39, %r223, 4;
	add.s64 	%rd40, %rd26, %rd39;
	st.u32 	[%rd40], %r35;
	mov.u32 	%r223, %r38;
	bra.uni 	$L__BB1_26;
$L__BB1_25:
	add.s32 	%r231, %r35, 1;
$L__BB1_26:
	add.s32 	%r230, %r230, 1;
	add.s32 	%r233, %r233, 1;
	setp.ne.s32 	%p15, %r233, %r7;
	@%p15 bra 	$L__BB1_22;
$L__BB1_27:
	setp.eq.s32 	%p16, %r231, 0;
	@%p16 bra 	$L__BB1_29;
	add.s32 	%r46, %r223, 1;
	mul.wide.s32 	%rd41, %r223, 4;
	add.s64 	%rd42, %rd26, %rd41;
	st.u32 	[%rd42], %r231;
	mov.u32 	%r223, %r46;
$L__BB1_29:
	mul.wide.s32 	%rd43, %r4, 4;
	mov.u64 	%rd44, sizesOfLegendsU;
	add.s64 	%rd45, %rd44, %rd43;
	ld.const.u32 	%r48, [%rd45];
	mov.u64 	%rd46, shiftsOfLegendsU;
	add.s64 	%rd47, %rd46, %rd43;
	ld.const.u32 	%r49, [%rd47];
	mul.wide.s32 	%rd48, %r223, 4;
	{ // callseq 1, 0
	.param .b64 param0;
	st.param.b64 	[param0], %rd48;
	.param .b64 retval0;
	call.uni (retval0), 
	malloc, 
	(
	param0
	);
	ld.param.b64 	%rd49, [retval0];
	} // callseq 1
	{ // callseq 2, 0
	.param .b64 param0;
	st.param.b64 	[param0], %rd48;
	.param .b64 retval0;
	call.uni (retval0), 
	malloc, 
	(
	param0
	);
	ld.param.b64 	%rd50, [retval0];
	} // callseq 2
	mov.b32 	%r104, 0;
	st.u32 	[%rd49], %r104;
	st.u32 	[%rd50], %r104;
	setp.lt.s32 	%p17, %r223, 2;
	@%p17 bra 	$L__BB1_36;
	add.s32 	%r50, %r223, -1;
	add.s32 	%r106, %r223, -2;
	and.b32  	%r51, %r50, 3;
	setp.lt.u32 	%p18, %r106, 3;
	mov.b32 	%r240, 1;
	@%p18 bra 	$L__BB1_33;
	and.b32  	%r52, %r50, -4;
	mov.b32 	%r242, 1;
$L__BB1_32:
	mul.wide.u32 	%rd51, %r242, 4;
	add.s64 	%rd52, %rd49, %rd51;
	ld.u32 	%r108, [%rd52+-4];
	add.s64 	%rd53, %rd26, %rd51;
	ld.u32 	%r109, [%rd53];
	sub.s32 	%r110, %r108, %r109;
	st.u32 	[%rd52], %r110;
	ld.u32 	%r111, [%rd53+4];
	sub.s32 	%r112, %r110, %r111;
	st.u32 	[%rd52+4], %r112;
	ld.u32 	%r113, [%rd53+8];
	sub.s32 	%r114, %r112, %r113;
	st.u32 	[%rd52+8], %r114;
	ld.u32 	%r115, [%rd53+12];
	sub.s32 	%r116, %r114, %r115;
	st.u32 	[%rd52+12], %r116;
	add.s32 	%r240, %r242, 4;
	add.s32 	%r117, %r242, 3;
	setp.eq.s32 	%p19, %r117, %r52;
	mov.u32 	%r242, %r240;
	@%p19 bra 	$L__BB1_33;
	bra.uni 	$L__BB1_32;
$L__BB1_33:
	setp.eq.s32 	%p20, %r51, 0;
	@%p20 bra 	$L__BB1_36;
	mov.b32 	%r241, 0;
$L__BB1_35:
	.pragma "nounroll";
	mul.wide.s32 	%rd54, %r240, 4;
	add.s64 	%rd55, %rd49, %rd54;
	ld.u32 	%r119, [%rd55+-4];
	mul.wide.u32 	%rd56, %r240, 4;
	add.s64 	%rd57, %rd26, %rd56;
	ld.u32 	%r120, [%rd57];
	sub.s32 	%r121, %r119, %r120;
	add.s64 	%rd58, %rd49, %rd56;
	st.u32 	[%rd58], %r121;
	add.s32 	%r240, %r240, 1;
	add.s32 	%r241, %r241, 1;
	setp.ne.s32 	%p21, %r241, %r51;
	@%p21 bra 	$L__BB1_35;
$L__BB1_36:
	setp.lt.s32 	%p22, %r48, 2;
	mov.u64 	%rd95, %rd49;
	@%p22 bra 	$L__BB1_48;
	ld.u32 	%r243, [%rd49];
	mov.b32 	%r244, 1;
	mov.u64 	%rd60, legendU;
	add.s32 	%r126, %r223, -2;
	mov.u64 	%rd90, %rd50;
	mov.u64 	%rd95, %rd49;
$L__BB1_38:
	mov.u64 	%rd10, %rd95;
	mov.u64 	%rd95, %rd90;
	setp.lt.s32 	%p23, %r223, 2;
	add.s32 	%r123, %r244, %r49;
	mul.wide.s32 	%rd59, %r123, 4;
	add.s64 	%rd61, %rd60, %rd59;
	ld.const.u32 	%r124, [%rd61];
	sub.s32 	%r243, %r243, %r124;
	st.u32 	[%rd95], %r243;
	@%p23 bra 	$L__BB1_47;
	setp.lt.u32 	%p24, %r126, 3;
	mov.b32 	%r247, 1;
	@%p24 bra 	$L__BB1_43;
	add.s32 	%r128, %r223, -1;
	and.b32  	%r129, %r128, -4;
	neg.s32 	%r246, %r129;
	add.s64 	%rd93, %rd26, 16;
	add.s64 	%rd94, %rd95, 8;
	add.s64 	%rd92, %rd10, 8;
	mov.b32 	%r245, 0;
$L__BB1_41:
	ld.u32 	%r130, [%rd94+-8];
	ld.u32 	%r131, [%rd93+-12];
	sub.s32 	%r132, %r130, %r131;
	ld.u32 	%r133, [%rd92+-4];
	mul.wide.s32 	%rd62, %r123, 4;
	mov.u64 	%rd63, legendU;
	add.s64 	%rd64, %rd63, %rd62;
	ld.const.u32 	%r135, [%rd64];
	sub.s32 	%r136, %r133, %r135;
	ld.u32 	%r137, [%rd92+-8];
	sub.s32 	%r138, %r135, %r131;
	abs.s32 	%r139, %r138;
	sub.s32 	%r140, %r137, %r139;
	max.s32 	%r141, %r136, %r140;
	max.s32 	%r142, %r132, %r141;
	st.u32 	[%rd94+-4], %r142;
	ld.u32 	%r143, [%rd93+-8];
	sub.s32 	%r144, %r142, %r143;
	ld.u32 	%r145, [%rd92];
	sub.s32 	%r146, %r145, %r135;
	ld.u32 	%r147, [%rd92+-4];
	sub.s32 	%r148, %r135, %r143;
	abs.s32 	%r149, %r148;
	sub.s32 	%r150, %r147, %r149;
	max.s32 	%r151, %r146, %r150;
	max.s32 	%r152, %r144, %r151;
	st.u32 	[%rd94], %r152;
	ld.u32 	%r153, [%rd93+-4];
	sub.s32 	%r154, %r152, %r153;
	ld.u32 	%r155, [%rd92+4];
	sub.s32 	%r156, %r155, %r135;
	ld.u32 	%r157, [%rd92];
	sub.s32 	%r158, %r135, %r153;
	abs.s32 	%r159, %r158;
	sub.s32 	%r160, %r157, %r159;
	max.s32 	%r161, %r156, %r160;
	max.s32 	%r162, %r154, %r161;
	st.u32 	[%rd94+4], %r162;
	ld.u32 	%r163, [%rd93];
	sub.s32 	%r164, %r162, %r163;
	ld.u32 	%r165, [%rd92+8];
	sub.s32 	%r166, %r165, %r135;
	ld.u32 	%r167, [%rd92+4];
	sub.s32 	%r168, %r135, %r163;
	abs.s32 	%r169, %r168;
	sub.s32 	%r170, %r167, %r169;
	max.s32 	%r171, %r166, %r170;
	max.s32 	%r172, %r164, %r171;
	st.u32 	[%rd94+8], %r172;
	add.s32 	%r246, %r246, 4;
	add.s32 	%r245, %r245, 4;
	add.s64 	%rd94, %rd94, 16;
	add.s64 	%rd93, %rd93, 16;
	add.s64 	%rd92, %rd92, 16;
	setp.ne.s32 	%p25, %r246, 0;
	@%p25 bra 	$L__BB1_41;
	add.s32 	%r247, %r245, 1;
$L__BB1_43:
	add.s32 	%r173, %r223, -1;
	and.b32  	%r174, %r173, 3;
	setp.eq.s32 	%p26, %r174, 0;
	@%p26 bra 	$L__BB1_47;
	add.s32 	%r175, %r223, -1;
	and.b32  	%r176, %r175, 3;
	setp.eq.s32 	%p27, %r176, 1;
	mul.wide.s32 	%rd65, %r247, 4;
	add.s64 	%rd20, %rd95, %rd65;
	ld.u32 	%r177, [%rd20+-4];
	mul.wide.u32 	%rd66, %r247, 4;
	add.s64 	%rd21, %rd26, %rd66;
	ld.u32 	%r178, [%rd21];
	sub.s32 	%r179, %r177, %r178;
	add.s64 	%rd67, %rd10, %rd66;
	ld.u32 	%r180, [%rd67];
	mul.wide.s32 	%rd68, %r123, 4;
	add.s64 	%rd70, %rd60, %rd68;
	ld.const.u32 	%r71, [%rd70];
	sub.s32 	%r182, %r180, %r71;
	add.s64 	%rd71, %rd10, %rd65;
	ld.u32 	%r183, [%rd71+-4];
	sub.s32 	%r184, %r71, %r178;
	abs.s32 	%r185, %r184;
	sub.s32 	%r186, %r183, %r185;
	max.s32 	%r187, %r182, %r186;
	max.s32 	%r72, %r179, %r187;
	add.s64 	%rd72, %rd95, %rd66;
	st.u32 	[%rd72], %r72;
	@%p27 bra 	$L__BB1_47;
	add.s32 	%r188, %r223, -1;
	and.b32  	%r189, %r188, 3;
	setp.eq.s32 	%p28, %r189, 2;
	add.s32 	%r190, %r247, 1;
	mul.wide.u32 	%rd73, %r190, 4;
	add.s64 	%rd74, %rd26, %rd73;
	ld.u32 	%r191, [%rd74];
	sub.s32 	%r192, %r72, %r191;
	add.s64 	%rd75, %rd10, %rd73;
	ld.u32 	%r193, [%rd75];
	sub.s32 	%r194, %r193, %r71;
	mul.wide.s32 	%rd76, %r247, 4;
	add.s64 	%rd77, %rd10, %rd76;
	ld.u32 	%r195, [%rd77];
	sub.s32 	%r196, %r71, %r191;
	abs.s32 	%r197, %r196;
	sub.s32 	%r198, %r195, %r197;
	max.s32 	%r199, %r194, %r198;
	max.s32 	%r200, %r192, %r199;
	add.s64 	%rd78, %rd95, %rd73;
	st.u32 	[%rd78], %r200;
	@%p28 bra 	$L__BB1_47;
	ld.u32 	%r201, [%rd20+4];
	ld.u32 	%r202, [%rd21+8];
	sub.s32 	%r203, %r201, %r202;
	mul.wide.u32 	%rd79, %r247, 4;
	add.s64 	%rd80, %rd10, %rd79;
	ld.u32 	%r204, [%rd80+8];
	sub.s32 	%r205, %r204, %r71;
	ld.u32 	%r206, [%rd77+4];
	sub.s32 	%r207, %r71, %r202;
	abs.s32 	%r208, %r207;
	sub.s32 	%r209, %r206, %r208;
	max.s32 	%r210, %r205, %r209;
	max.s32 	%r211, %r203, %r210;
	add.s64 	%rd83, %rd95, %rd79;
	st.u32 	[%rd83+8], %r211;
$L__BB1_47:
	add.s32 	%r244, %r244, 1;
	setp.ne.s32 	%p29, %r244, %r48;
	mov.u64 	%rd90, %rd10;
	@%p29 bra 	$L__BB1_38;
$L__BB1_48:
	ld.param.u64 	%rd89, [countFitnessOfAllColumns_param_1];
	mul.wide.s32 	%rd84, %r223, 4;
	add.s64 	%rd85, %rd95, %rd84;
	ld.u32 	%r212, [%rd85+-4];
	cvta.to.global.u64 	%rd86, %rd89;
	mul.wide.s32 	%rd87, %r2, 4;
	add.s64 	%rd88, %rd86, %rd87;
	atom.global.add.u32 	%r213, [%rd88], %r212;
	{ // callseq 3, 0
	.param .b64 param0;
	st.param.b64 	[param0], %rd26;
	call.uni 
	free, 
	(
	param0
	);
	} // callseq 3
	{ // callseq 4, 0
	.param .b64 param0;
	st.param.b64 	[param0], %rd49;
	call.uni 
	free, 
	(
	param0
	);
	} // callseq 4
	{ // callseq 5, 0
	.param .b64 param0;
	st.param.b64 	[param0], %rd50;
	call.uni 
	free, 
	(
	param0
	);
	} // callseq 5
	ret;

}
	// .globl	countFitnessOfAllRows
.visible .entry countFitnessOfAllRows(
	.param .u64 .ptr .align 1 countFitnessOfAllRows_param_0,
	.param .u64 .ptr .align 1 countFitnessOfAllRows_param_1
)
{
	.reg .pred 	%p<30>;
	.reg .b32 	%r<249>;
	.reg .b64 	%rd<92>;

	ld.param.u64 	%rd21, [countFitnessOfAllRows_param_0];
	cvta.to.global.u64 	%rd1, %rd21;
	mov.u32 	%r75, %ntid.x;
	mov.u32 	%r76, %ctaid.x;
	mov.u32 	%r77, %tid.x;
	mad.lo.s32 	%r78, %r75, %r76, %r77;
	ld.const.u32 	%r79, [heightWidth];
	div.s32 	%r1, %r78, %r79;
	ld.const.u32 	%r2, [heightWidth+8];
	mul.lo.s32 	%r80, %r1, %r79;
	sub.s32 	%r3, %r78, %r80;
	ld.const.u32 	%r4, [heightWidth+4];
	mul.wide.s32 	%rd22, %r4, 4;
	{ // callseq 6, 0
	.param .b64 param0;
	st.param.b64 	[param0], %rd22;
	.param .b64 retval0;
	call.uni (retval0), 
	malloc, 
	(
	param0
	);
	ld.param.b64 	%rd23, [retval0];
	} // callseq 6
	mov.b32 	%r232, 0;
	st.u32 	[%rd23], %r232;
	setp.lt.s32 	%p1, %r4, 1;
	mov.b32 	%r224, 1;
	@%p1 bra 	$L__BB2_27;
	mul.lo.s32 	%r84, %r4, %r3;
	mad.lo.s32 	%r5, %r2, %r1, %r84;
	and.b32  	%r6, %r4, 3;
	setp.lt.u32 	%p2, %r4, 4;
	mov.b32 	%r224, 1;
	mov.b32 	%r231, 0;
	mov.u32 	%r232, %r231;
	@%p2 bra 	$L__BB2_20;
	and.b32  	%r231, %r4, 2147483644;
	mov.b32 	%r224, 1;
	mov.b32 	%r215, 0;
	mov.u32 	%r232, %r215;
$L__BB2_3:
	add.s32 	%r87, %r215, %r5;
	mul.wide.s32 	%rd24, %r87, 4;
	add.s64 	%rd3, %rd1, %rd24;
	ld.global.u32 	%r88, [%rd3];
	setp.ne.s32 	%p3, %r88, 1;
	@%p3 bra 	$L__BB2_5;
	add.s32 	%r219, %r232, 1;
	bra.uni 	$L__BB2_7;
$L__BB2_5:
	setp.eq.s32 	%p4, %r232, 0;
	mov.b32 	%r219, 0;
	@%p4 bra 	$L__BB2_7;
	add.s32 	%r12, %r224, 1;
	mul.wide.s32 	%rd25, %r224, 4;
	add.s64 	%rd26, %rd23, %rd25;
	st.u32 	[%rd26], %r232;
	mov.u32 	%r224, %r12;
$L__BB2_7:
	ld.global.u32 	%r91, [%rd3+4];
	setp.eq.s32 	%p5, %r91, 1;
	@%p5 bra 	$L__BB2_10;
	setp.eq.s32 	%p6, %r219, 0;
	mov.b32 	%r221, 0;
	@%p6 bra 	$L__BB2_11;
	add.s32 	%r15, %r224, 1;
	mul.wide.s32 	%rd27, %r224, 4;
	add.s64 	%rd28, %rd23, %rd27;
	st.u32 	[%rd28], %r219;
	mov.u32 	%r224, %r15;
	bra.uni 	$L__BB2_11;
$L__BB2_10:
	add.s32 	%r221, %r219, 1;
$L__BB2_11:
	ld.global.u32 	%r94, [%rd3+8];
	setp.eq.s32 	%p7, %r94, 1;
	@%p7 bra 	$L__BB2_14;
	setp.eq.s32 	%p8, %r221, 0;
	mov.b32 	%r223, 0;
	@%p8 bra 	$L__BB2_15;
	add.s32 	%r19, %r224, 1;
	mul.wide.s32 	%rd29, %r224, 4;
	add.s64 	%rd30, %rd23, %rd29;
	st.u32 	[%rd30], %r221;
	mov.u32 	%r224, %r19;
	bra.uni 	$L__BB2_15;
$L__BB2_14:
	add.s32 	%r223, %r221, 1;
$L__BB2_15:
	ld.global.u32 	%r97, [%rd3+12];
	setp.eq.s32 	%p9, %r97, 1;
	@%p9 bra 	$L__BB2_18;
	setp.eq.s32 	%p10, %r223, 0;
	mov.b32 	%r232, 0;
	@%p10 bra 	$L__BB2_19;
	add.s32 	%r23, %r224, 1;
	mul.wide.s32 	%rd31, %r224, 4;
	add.s64 	%rd32, %rd23, %rd31;
	st.u32 	[%rd32], %r223;
	mov.u32 	%r224, %r23;
	bra.uni 	$L__BB2_19;
$L__BB2_18:
	add.s32 	%r232, %r223, 1;
$L__BB2_19:
	add.s32 	%r215, %r215, 4;
	setp.ne.s32 	%p11, %r215, %r231;
	@%p11 bra 	$L__BB2_3;
$L__BB2_20:
	setp.eq.s32 	%p12, %r6, 0;
	@%p12 bra 	$L__BB2_27;
	mov.b32 	%r234, 0;
$L__BB2_22:
	.pragma "nounroll";
	mov.u32 	%r34, %r232;
	add.s32 	%r101, %r231, %r5;
	mul.wide.s32 	%rd33, %r101, 4;
	add.s64 	%rd34, %rd1, %rd33;
	ld.global.u32 	%r102, [%rd34];
	setp.eq.s32 	%p13, %r102, 1;
	@%p13 bra 	$L__BB2_25;
	setp.eq.s32 	%p14, %r34, 0;
	mov.b32 	%r232, 0;
	@%p14 bra 	$L__BB2_26;
	add.s32 	%r37, %r224, 1;
	mul.wide.s32 	%rd35, %r224, 4;
	add.s64 	%rd36, %rd23, %rd35;
	st.u32 	[%rd36], %r34;
	mov.u32 	%r224, %r37;
	bra.uni 	$L__BB2_26;
$L__BB2_25:
	add.s32 	%r232, %r34, 1;
$L__BB2_26:
	add.s32 	%r231, %r231, 1;
	add.s32 	%r234, %r234, 1;
	setp.ne.s32 	%p15, %r234, %r6;
	@%p15 bra 	$L__BB2_22;
$L__BB2_27:
	setp.eq.s32 	%p16, %r232, 0;
	@%p16 bra 	$L__BB2_29;
	add.s32 	%r45, %r224, 1;
	mul.wide.s32 	%rd37, %r224, 4;
	add.s64 	%rd38, %rd23, %rd37;
	st.u32 	[%rd38], %r232;
	mov.u32 	%r224, %r45;
$L__BB2_29:
	mul.wide.s32 	%rd39, %r3, 4;
	mov.u64 	%rd40, sizesOfLegendsL;
	add.s64 	%rd41, %rd40, %rd39;
	ld.const.u32 	%r47, [%rd41];
	mov.u64 	%rd42, shiftsOfLegendsL;
	add.s64 	%rd43, %rd42, %rd39;
	ld.const.u32 	%r48, [%rd43];
	mul.wide.s32 	%rd44, %r224, 4;
	{ // callseq 7, 0
	.param .b64 param0;
	st.param.b64 	[param0], %rd44;
	.param .b64 retval0;
	call.uni (retval0), 
	malloc, 
	(
	param0
	);
	ld.param.b64 	%rd45, [retval0];
	} // callseq 7
	{ // callseq 8, 0
	.param .b64 param0;
	st.param.b64 	[param0], %rd44;
	.param .b64 retval0;
	call.uni (retval0), 
	malloc, 
	(
	param0
	);
	ld.param.b64 	%rd46, [retval0];
	} // callseq 8
	mov.b32 	%r105, 0;
	st.u32 	[%rd45], %r105;
	st.u32 	[%rd46], %r105;
	setp.lt.s32 	%p17, %r224, 2;
	@%p17 bra 	$L__BB2_36;
	add.s32 	%r49, %r224, -1;
	add.s32 	%r107, %r224, -2;
	and.b32  	%r50, %r49, 3;
	setp.lt.u32 	%p18, %r107, 3;
	mov.b32 	%r241, 1;
	@%p18 bra 	$L__BB2_33;
	and.b32  	%r51, %r49, -4;
	mov.b32 	%r243, 1;
$L__BB2_32:
	mul.wide.u32 	%rd47, %r243, 4;
	add.s64 	%rd48, %rd45, %rd47;
	ld.u32 	%r109, [%rd48+-4];
	add.s64 	%rd49, %rd23, %rd47;
	ld.u32 	%r110, [%rd49];
	sub.s32 	%r111, %r109, %r110;
	st.u32 	[%rd48], %r111;
	ld.u32 	%r112, [%rd49+4];
	sub.s32 	%r113, %r111, %r112;
	st.u32 	[%rd48+4], %r113;
	ld.u32 	%r114, [%rd49+8];
	sub.s32 	%r115, %r113, %r114;
	st.u32 	[%rd48+8], %r115;
	ld.u32 	%r116, [%rd49+12];
	sub.s32 	%r117, %r115, %r116;
	st.u32 	[%rd48+12], %r117;
	add.s32 	%r241, %r243, 4;
	add.s32 	%r118, %r243, 3;
	setp.eq.s32 	%p19, %r118, %r51;
	mov.u32 	%r243, %r241;
	@%p19 bra 	$L__BB2_33;
	bra.uni 	$L__BB2_32;
$L__BB2_33:
	setp.eq.s32 	%p20, %r50, 0;
	@%p20 bra 	$L__BB2_36;
	mov.b32 	%r242, 0;
$L__BB2_35:
	.pragma "nounroll";
	mul.wide.s32 	%rd50, %r241, 4;
	add.s64 	%rd51, %rd45, %rd50;
	ld.u32 	%r120, [%rd51+-4];
	mul.wide.u32 	%rd52, %r241, 4;
	add.s64 	%rd53, %rd23, %rd52;
	ld.u32 	%r121, [%rd53];
	sub.s32 	%r122, %r120, %r121;
	add.s64 	%rd54, %rd45, %rd52;
	st.u32 	[%rd54], %r122;
	add.s32 	%r241, %r241, 1;
	add.s32 	%r242, %r242, 1;
	setp.ne.s32 	%p21, %r242, %r50;
	@%p21 bra 	$L__BB2_35;
$L__BB2_36:
	setp.lt.s32 	%p22, %r47, 2;
	mov.u64 	%rd91, %rd45;
	@%p22 bra 	$L__BB2_48;
	ld.u32 	%r244, [%rd45];
	mov.b32 	%r245, 1;
	mov.u64 	%rd56, legendL;
	add.s32 	%r127, %r224, -2;
	mov.u64 	%rd86, %rd46;
	mov.u64 	%rd91, %rd45;
$L__BB2_38:
	mov.u64 	%rd7, %rd91;
	mov.u64 	%rd91, %rd86;
	setp.lt.s32 	%p23, %r224, 2;
	add.s32 	%r124, %r245, %r48;
	mul.wide.s32 	%rd55, %r124, 4;
	add.s64 	%rd57, %rd56, %rd55;
	ld.const.u32 	%r125, [%rd57];
	sub.s32 	%r244, %r244, %r125;
	st.u32 	[%rd91], %r244;
	@%p23 bra 	$L__BB2_47;
	setp.lt.u32 	%p24, %r127, 3;
	mov.b32 	%r248, 1;
	@%p24 bra 	$L__BB2_43;
	add.s32 	%r129, %r224, -1;
	and.b32  	%r130, %r129, -4;
	neg.s32 	%r247, %r130;
	add.s64 	%rd89, %rd23, 16;
	add.s64 	%rd90, %rd91, 8;
	add.s64 	%rd88, %rd7, 8;
	mov.b32 	%r246, 0;
$L__BB2_41:
	ld.u32 	%r131, [%rd90+-8];
	ld.u32 	%r132, [%rd89+-12];
	sub.s32 	%r133, %r131, %r132;
	ld.u32 	%r134, [%rd88+-4];
	mul.wide.s32 	%rd58, %r124, 4;
	mov.u64 	%rd59, legendL;
	add.s64 	%rd60, %rd59, %rd58;
	ld.const.u32 	%r136, [%rd60];
	sub.s32 	%r137, %r134, %r136;
	ld.u32 	%r138, [%rd88+-8];
	sub.s32 	%r139, %r136, %r132;
	abs.s32 	%r140, %r139;
	sub.s32 	%r141, %r138, %r140;
	max.s32 	%r142, %r137, %r141;
	max.s32 	%r143, %r133, %r142;
	st.u32 	[%rd90+-4], %r143;
	ld.u32 	%r144, [%rd89+-8];
	sub.s32 	%r145, %r143, %r144;
	ld.u32 	%r146, [%rd88];
	sub.s32 	%r147, %r146, %r136;
	ld.u32 	%r148, [%rd88+-4];
	sub.s32 	%r149, %r136, %r144;
	abs.s32 	%r150, %r149;
	sub.s32 	%r151, %r148, %r150;
	max.s32 	%r152, %r147, %r151;
	max.s32 	%r153, %r145, %r152;
	st.u32 	[%rd90], %r153;
	ld.u32 	%r154, [%rd89+-4];
	sub.s32 	%r155, %r153, %r154;
	ld.u32 	%r156, [%rd88+4];
	sub.s32 	%r157, %r156, %r136;
	ld.u32 	%r158, [%rd88];
	sub.s32 	%r159, %r136, %r154;
	abs.s32 	%r160, %r159;
	sub.s32 	%r161, %r158, %r160;
	max.s32 	%r162, %r157, %r161;
	max.s32 	%r163, %r155, %r162;
	st.u32 	[%rd90+4], %r163;
	ld.u32 	%r164, [%rd89];
	sub.s32 	%r165, %r163, %r164;
	ld.u32 	%r166, [%rd88+8];
	sub.s32 	%r167, %r166, %r136;
	ld.u32 	%r168, [%rd88+4];
	sub.s32 	%r169, %r136, %r164;
	abs.s32 	%r170, %r169;
	sub.s32 	%r171, %r168, %r170;
	max.s32 	%r172, %r167, %r171;
	max.s32 	%r173, %r165, %r172;
	st.u32 	[%rd90+8], %r173;
	add.s32 	%r247, %r247, 4;
	add.s32 	%r246, %r246, 4;
	add.s64 	%rd90, %rd90, 16;
	add.s64 	%rd89, %rd89, 16;
	add.s64 	%rd88, %rd88, 16;
	setp.ne.s32 	%p25, %r247, 0;
	@%p25 bra 	$L__BB2_41;
	add.s32 	%r248, %r246, 1;
$L__BB2_43:
	add.s32 	%r174, %r224, -1;
	and.b32  	%r175, %r174, 3;
	setp.eq.s32 	%p26, %r175, 0;
	@%p26 bra 	$L__BB2_47;
	add.s32 	%r176, %r224, -1;
	and.b32  	%r177, %r176, 3;
	setp.eq.s32 	%p27, %r177, 1;
	mul.wide.s32 	%rd61, %r248, 4;
	add.s64 	%rd17, %rd91, %rd61;
	ld.u32 	%r178, [%rd17+-4];
	mul.wide.u32 	%rd62, %r248, 4;
	add.s64 	%rd18, %rd23, %rd62;
	ld.u32 	%r179, [%rd18];
	sub.s32 	%r180, %r178, %r179;
	add.s64 	%rd63, %rd7, %rd62;
	ld.u32 	%r181, [%rd63];
	mul.wide.s32 	%rd64, %r124, 4;
	add.s64 	%rd66, %rd56, %rd64;
	ld.const.u32 	%r70, [%rd66];
	sub.s32 	%r183, %r181, %r70;
	add.s64 	%rd67, %rd7, %rd61;
	ld.u32 	%r184, [%rd67+-4];
	sub.s32 	%r185, %r70, %r179;
	abs.s32 	%r186, %r185;
	sub.s32 	%r187, %r184, %r186;
	max.s32 	%r188, %r183, %r187;
	max.s32 	%r71, %r180, %r188;
	add.s64 	%rd68, %rd91, %rd62;
	st.u32 	[%rd68], %r71;
	@%p27 bra 	$L__BB2_47;
	add.s32 	%r189, %r224, -1;
	and.b32  	%r190, %r189, 3;
	setp.eq.s32 	%p28, %r190, 2;
	add.s32 	%r191, %r248, 1;
	mul.wide.u32 	%rd69, %r191, 4;
	add.s64 	%rd70, %rd23, %rd69;
	ld.u32 	%r192, [%rd70];
	sub.s32 	%r193, %r71, %r192;
	add.s64 	%rd71, %rd7, %rd69;
	ld.u32 	%r194, [%rd71];
	sub.s32 	%r195, %r194, %r70;
	mul.wide.s32 	%rd72, %r248, 4;
	add.s64 	%rd73, %rd7, %rd72;
	ld.u32 	%r196, [%rd73];
	sub.s32 	%r197, %r70, %r192;
	abs.s32 	%r198, %r197;
	sub.s32 	%r199, %r196, %r198;
	max.s32 	%r200, %r195, %r199;
	max.s32 	%r201, %r193, %r200;
	add.s64 	%rd74, %rd91, %rd69;
	st.u32 	[%rd74], %r201;
	@%p28 bra 	$L__BB2_47;
	ld.u32 	%r202, [%rd17+4];
	ld.u32 	%r203, [%rd18+8];
	sub.s32 	%r204, %r202, %r203;
	mul.wide.u32 	%rd75, %r248, 4;
	add.s64 	%rd76, %rd7, %rd75;
	ld.u32 	%r205, [%rd76+8];
	sub.s32 	%r206, %r205, %r70;
	ld.u32 	%r207, [%rd73+4];
	sub.s32 	%r208, %r70, %r203;
	abs.s32 	%r209, %r208;
	sub.s32 	%r210, %r207, %r209;
	max.s32 	%r211, %r206, %r210;
	max.s32 	%r212, %r204, %r211;
	add.s64 	%rd79, %rd91, %rd75;
	st.u32 	[%rd79+8], %r212;
$L__BB2_47:
	add.s32 	%r245, %r245, 1;
	setp.ne.s32 	%p29, %r245, %r47;
	mov.u64 	%rd86, %rd7;
	@%p29 bra 	$L__BB2_38;
$L__BB2_48:
	ld.param.u64 	%rd85, [countFitnessOfAllRows_param_1];
	mul.wide.s32 	%rd80, %r224, 4;
	add.s64 	%rd81, %rd91, %rd80;
	ld.u32 	%r213, [%rd81+-4];
	cvta.to.global.u64 	%rd82, %rd85;
	mul.wide.s32 	%rd83, %r1, 4;
	add.s64 	%rd84, %rd82, %rd83;
	atom.global.add.u32 	%r214, [%rd84], %r213;
	{ // callseq 9, 0
	.param .b64 param0;
	st.param.b64 	[param0], %rd23;
	call.uni 
	free, 
	(
	param0
	);
	} // callseq 9
	{ // callseq 10, 0
	.param .b64 param0;
	st.param.b64 	[param0], %rd45;
	call.uni 
	free, 
	(
	param0
	);
	} // callseq 10
	{ // callseq 11, 0
	.param .b64 param0;
	st.param.b64 	[param0], %rd46;
	call.uni 
	free, 
	(
	param0
	);
	} // callseq 11
	ret;

}
	// .globl	evolution
.visible .entry evolution(
	.param .u64 .ptr .align 1 evolution_param_0,
	.param .u64 .ptr .align 1 evolution_param_1,
	.param .u64 .ptr .align 1 evolution_param_2,
	.param .u64 .ptr .align 1 evolution_param_3,
	.param .u64 .ptr .align 1 evolution_param_4,
	.param .u64 .ptr .align 1 evolution_param_5
)
{
	.reg .pred 	%p<101>;
	.reg .b32 	%r<682>;
	.reg .b64 	%rd<274>;

	ld.param.u64 	%rd41, [evolution_param_0];
	ld.param.u64 	%rd42, [evolution_param_1];
	ld.param.u64 	%rd40, [evolution_param_3];
	ld.param.u64 	%rd43, [evolution_param_4];
	ld.param.u64 	%rd44, [evolution_param_5];
	cvta.to.global.u64 	%rd1, %rd41;
	cvta.to.global.u64 	%rd2, %rd42;
	cvta.to.global.u64 	%rd3, %rd43;
	cvta.to.global.u64 	%rd45, %rd44;
	mov.u32 	%r201, %ntid.x;
	mov.u32 	%r202, %ctaid.x;
	mov.u32 	%r203, %tid.x;
	mad.lo.s32 	%r1, %r201, %r202, %r203;
	mul.wide.s32 	%rd46, %r1, 4;
	add.s64 	%rd47, %rd45, %rd46;
	ld.global.u32 	%r204, [%rd47];
	ld.const.u32 	%r2, [heightWidth+8];
	mul.lo.s32 	%r3, %r2, %r1;
	mul.lo.s32 	%r4, %r2, %r204;
	setp.lt.s32 	%p1, %r2, 2;
	@%p1 bra 	$L__BB3_7;
	shr.u32 	%r5, %r2, 1;
	and.b32  	%r6, %r5, 3;
	setp.lt.u32 	%p2, %r2, 8;
	mov.b32 	%r600, 0;
	@%p2 bra 	$L__BB3_4;
	and.b32  	%r600, %r5, 1073741820;
	mov.b32 	%r598, 0;
$L__BB3_3:
	mul.wide.u32 	%rd48, %r598, 4;
	add.s64 	%rd49, %rd3, %rd48;
	ld.global.u32 	%r207, [%rd49];
	add.s32 	%r208, %r207, %r3;
	mul.wide.s32 	%rd50, %r208, 4;
	add.s64 	%rd51, %rd1, %rd50;
	ld.global.u32 	%r209, [%rd51];
	add.s64 	%rd52, %rd2, %rd50;
	st.global.u32 	[%rd52], %r209;
	ld.global.u32 	%r210, [%rd49+4];
	add.s32 	%r211, %r210, %r3;
	mul.wide.s32 	%rd53, %r211, 4;
	add.s64 	%rd54, %rd1, %rd53;
	ld.global.u32 	%r212, [%rd54];
	add.s64 	%rd55, %rd2, %rd53;
	st.global.u32 	[%rd55], %r212;
	ld.global.u32 	%r213, [%rd49+8];
	add.s32 	%r214, %r213, %r3;
	mul.wide.s32 	%rd56, %r214, 4;
	add.s64 	%rd57, %rd1, %rd56;
	ld.global.u32 	%r215, [%rd57];
	add.s64 	%rd58, %rd2, %rd56;
	st.global.u32 	[%rd58], %r215;
	ld.global.u32 	%r216, [%rd49+12];
	add.s32 	%r217, %r216, %r3;
	mul.wide.s32 	%rd59, %r217, 4;
	add.s64 	%rd60, %rd1, %rd59;
	ld.global.u32 	%r218, [%rd60];
	add.s64 	%rd61, %rd2, %rd59;
	st.global.u32 	[%rd61], %r218;
	add.s32 	%r598, %r598, 4;
	setp.ne.s32 	%p3, %r598, %r600;
	@%p3 bra 	$L__BB3_3;
$L__BB3_4:
	setp.eq.s32 	%p4, %r6, 0;
	@%p4 bra 	$L__BB3_7;
	mov.b32 	%r601, 0;
$L__BB3_6:
	.pragma "nounroll";
	mul.wide.u32 	%rd62, %r600, 4;
	add.s64 	%rd63, %rd3, %rd62;
	ld.global.u32 	%r220, [%rd63];
	add.s32 	%r221, %r220, %r3;
	mul.wide.s32 	%rd64, %r221, 4;
	add.s64 	%rd65, %rd1, %rd64;
	ld.global.u32 	%r222, [%rd65];
	add.s64 	%rd66, %rd2, %rd64;
	st.global.u32 	[%rd66], %r222;
	add.s32 	%r600, %r600, 1;
	add.s32 	%r601, %r601, 1;
	setp.ne.s32 	%p5, %r601, %r6;
	@%p5 bra 	$L__BB3_6;
$L__BB3_7:
	setp.lt.s32 	%p6, %r2, 1;
	@%p6 bra 	$L__BB3_19;
	shr.u32 	%r604, %r2, 1;
	add.s32 	%r223, %r604, 1;
	max.u32 	%r224, %r2, %r223;
	sub.s32 	%r16, %r224, %r604;
	and.b32  	%r17, %r16, 7;
	sub.s32 	%r225, %r604, %r224;
	setp.gt.u32 	%p7, %r225, -8;
	@%p7 bra 	$L__BB3_11;
	and.b32  	%r18, %r16, -8;
	mov.b32 	%r603, 0;
$L__BB3_10:
	.pragma "nounroll";
	mul.wide.u32 	%rd67, %r604, 4;
	add.s64 	%rd68, %rd3, %rd67;
	ld.global.u32 	%r227, [%rd68];
	add.s32 	%r228, %r227, %r4;
	mul.wide.s32 	%rd69, %r228, 4;
	add.s64 	%rd70, %rd1, %rd69;
	ld.global.u32 	%r229, [%rd70];
	add.s32 	%r230, %r227, %r3;
	mul.wide.s32 	%rd71, %r230, 4;
	add.s64 	%rd72, %rd2, %rd71;
	st.global.u32 	[%rd72], %r229;
	ld.global.u32 	%r231, [%rd68+4];
	add.s32 	%r232, %r231, %r4;
	mul.wide.s32 	%rd73, %r232, 4;
	add.s64 	%rd74, %rd1, %rd73;
	ld.global.u32 	%r233, [%rd74];
	add.s32 	%r234, %r231, %r3;
	mul.wide.s32 	%rd75, %r234, 4;
	add.s64 	%rd76, %rd2, %rd75;
	st.global.u32 	[%rd76], %r233;
	ld.global.u32 	%r235, [%rd68+8];
	add.s32 	%r236, %r235, %r4;
	mul.wide.s32 	%rd77, %r236, 4;
	add.s64 	%rd78, %rd1, %rd77;
	ld.global.u32 	%r237, [%rd78];
	add.s32 	%r238, %r235, %r3;
	mul.wide.s32 	%rd79, %r238, 4;
	add.s64 	%rd80, %rd2, %rd79;
	st.global.u32 	[%rd80], %r237;
	ld.global.u32 	%r239, [%rd68+12];
	add.s32 	%r240, %r239, %r4;
	mul.wide.s32 	%rd81, %r240, 4;
	add.s64 	%rd82, %rd1, %rd81;
	ld.global.u32 	%r241, [%rd82];
	add.s32 	%r242, %r239, %r3;
	mul.wide.s32 	%rd83, %r242, 4;
	add.s64 	%rd84, %rd2, %rd83;
	st.global.u32 	[%rd84], %r241;
	ld.global.u32 	%r243, [%rd68+16];
	add.s32 	%r244, %r243, %r4;
	mul.wide.s32 	%rd85, %r244, 4;
	add.s64 	%rd86, %rd1, %rd85;
	ld.global.u32 	%r245, [%rd86];
	add.s32 	%r246, %r243, %r3;
	mul.wide.s32 	%rd87, %r246, 4;
	add.s64 	%rd88, %rd2, %rd87;
	st.global.u32 	[%rd88], %r245;
	ld.global.u32 	%r247, [%rd68+20];
	add.s32 	%r248, %r247, %r4;
	mul.wide.s32 	%rd89, %r248, 4;
	add.s64 	%rd90, %rd1, %rd89;
	ld.global.u32 	%r249, [%rd90];
	add.s32 	%r250, %r247, %r3;
	mul.wide.s32 	%rd91, %r250, 4;
	add.s64 	%rd92, %rd2, %rd91;
	st.global.u32 	[%rd92], %r249;
	ld.global.u32 	%r251, [%rd68+24];
	add.s32 	%r252, %r251, %r4;
	mul.wide.s32 	%rd93, %r252, 4;
	add.s64 	%rd94, %rd1, %rd93;
	ld.global.u32 	%r253, [%rd94];
	add.s32 	%r254, %r251, %r3;
	mul.wide.s32 	%rd95, %r254, 4;
	add.s64 	%rd96, %rd2, %rd95;
	st.global.u32 	[%rd96], %r253;
	ld.global.u32 	%r255, [%rd68+28];
	add.s32 	%r256, %r255, %r4;
	mul.wide.s32 	%rd97, %r256, 4;
	add.s64 	%rd98, %rd1, %rd97;
	ld.global.u32 	%r257, [%rd98];
	add.s32 	%r258, %r255, %r3;
	mul.wide.s32 	%rd99, %r258, 4;
	add.s64 	%rd100, %rd2, %rd99;
	st.global.u32 	[%rd100], %r257;
	add.s32 	%r604, %r604, 8;
	add.s32 	%r603, %r603, 8;
	setp.ne.s32 	%p8, %r603, %r18;
	@%p8 bra 	$L__BB3_10;
$L__BB3_11:
	setp.eq.s32 	%p9, %r17, 0;
	@%p9 bra 	$L__BB3_19;
	and.b32  	%r24, %r16, 3;
	setp.lt.u32 	%p10, %r17, 4;
	@%p10 bra 	$L__BB3_14;
	mul.wide.u32 	%rd101, %r604, 4;
	add.s64 	%rd102, %rd3, %rd101;
	ld.global.u32 	%r259, [%rd102];
	add.s32 	%r260, %r259, %r4;
	mul.wide.s32 	%rd103, %r260, 4;
	add.s64 	%rd104, %rd1, %rd103;
	ld.global.u32 	%r261, [%rd104];
	add.s32 	%r262, %r259, %r3;
	mul.wide.s32 	%rd105, %r262, 4;
	add.s64 	%rd106, %rd2, %rd105;
	st.global.u32 	[%rd106], %r261;
	ld.global.u32 	%r263, [%rd102+4];
	add.s32 	%r264, %r263, %r4;
	mul.wide.s32 	%rd107, %r264, 4;
	add.s64 	%rd108, %rd1, %rd107;
	ld.global.u32 	%r265, [%rd108];
	add.s32 	%r266, %r263, %r3;
	mul.wide.s32 	%rd109, %r266, 4;
	add.s64 	%rd110, %rd2, %rd109;
	st.global.u32 	[%rd110], %r265;
	ld.global.u32 	%r267, [%rd102+8];
	add.s32 	%r268, %r267, %r4;
	mul.wide.s32 	%rd111, %r268, 4;
	add.s64 	%rd112, %rd1, %rd111;
	ld.global.u32 	%r269, [%rd112];
	add.s32 	%r270, %r267, %r3;
	mul.wide.s32 	%rd113, %r270, 4;
	add.s64 	%rd114, %rd2, %rd113;
	st.global.u32 	[%rd114], %r269;
	ld.global.u32 	%r271, [%rd102+12];
	add.s32 	%r272, %r271, %r4;
	mul.wide.s32 	%rd115, %r272, 4;
	add.s64 	%rd116, %rd1, %rd115;
	ld.global.u32 	%r273, [%rd116];
	add.s32 	%r274, %r271, %r3;
	mul.wide.s32 	%rd117, %r274, 4;
	add.s64 	%rd118, %rd2, %rd117;
	st.global.u32 	[%rd118], %r273;
	add.s32 	%r604, %r604, 4;
$L__BB3_14:
	setp.eq.s32 	%p11, %r24, 0;
	@%p11 bra 	$L__BB3_19;
	setp.eq.s32 	%p12, %r24, 1;
	@%p12 bra 	$L__BB3_17;
	mul.wide.u32 	%rd119, %r604, 4;
	add.s64 	%rd120, %rd3, %rd119;
	ld.global.u32 	%r275, [%rd120];
	add.s32 	%r276, %r275, %r4;
	mul.wide.s32 	%rd121, %r276, 4;
	add.s64 	%rd122, %rd1, %rd121;
	ld.global.u32 	%r277, [%rd122];
	add.s32 	%r278, %r275, %r3;
	mul.wide.s32 	%rd123, %r278, 4;
	add.s64 	%rd124, %rd2, %rd123;
	st.global.u32 	[%rd124], %r277;
	ld.global.u32 	%r279, [%rd120+4];
	add.s32 	%r280, %r279, %r4;
	mul.wide.s32 	%rd125, %r280, 4;
	add.s64 	%rd126, %rd1, %rd125;
	ld.global.u32 	%r281, [%rd126];
	add.s32 	%r282, %r279, %r3;
	mul.wide.s32 	%rd127, %r282, 4;
	add.s64 	%rd128, %rd2, %rd127;
	st.global.u32 	[%rd128], %r281;
	add.s32 	%r604, %r604, 2;
$L__BB3_17:
	and.b32  	%r283, %r16, 1;
	setp.eq.b32 	%p13, %r283, 1;
	not.pred 	%p14, %p13;
	@%p14 bra 	$L__BB3_19;
	mul.wide.u32 	%rd129, %r604, 4;
	add.s64 	%rd130, %rd3, %rd129;
	ld.global.u32 	%r284, [%rd130];
	add.s32 	%r285, %r284, %r4;
	mul.wide.s32 	%rd131, %r285, 4;
	add.s64 	%rd132, %rd1, %rd131;
	ld.global.u32 	%r286, [%rd132];
	add.s32 	%r287, %r284, %r3;
	mul.wide.s32 	%rd133, %r287, 4;
	add.s64 	%rd134, %rd2, %rd133;
	st.global.u32 	[%rd134], %r286;
$L__BB3_19:
	ld.const.u32 	%r29, [numberOfMutations];
	setp.lt.s32 	%p15, %r29, 1;
	@%p15 bra 	$L__BB3_26;
	ld.global.u32 	%r609, [%rd3];
	and.b32  	%r31, %r29, 3;
	setp.lt.u32 	%p16, %r29, 4;
	@%p16 bra 	$L__BB3_23;
	and.b32  	%r32, %r29, 2147483644;
	mov.b32 	%r608, 0;
$L__BB3_22:
	mul.wide.s32 	%rd135, %r609, 4;
	add.s64 	%rd136, %rd3, %rd135;
	ld.global.u32 	%r289, [%rd136];
	add.s32 	%r290, %r289, %r3;
	mul.wide.s32 	%rd137, %r290, 4;
	add.s64 	%rd138, %rd2, %rd137;
	ld.global.u32 	%r291, [%rd138];
	sub.s32 	%r292, 1, %r291;
	st.global.u32 	[%rd138], %r292;
	mul.wide.s32 	%rd139, %r289, 4;
	add.s64 	%rd140, %rd3, %rd139;
	ld.global.u32 	%r293, [%rd140];
	add.s32 	%r294, %r293, %r3;
	mul.wide.s32 	%rd141, %r294, 4;
	add.s64 	%rd142, %rd2, %rd141;
	ld.global.u32 	%r295, [%rd142];
	sub.s32 	%r296, 1, %r295;
	st.global.u32 	[%rd142], %r296;
	mul.wide.s32 	%rd143, %r293, 4;
	add.s64 	%rd144, %rd3, %rd143;
	ld.global.u32 	%r297, [%rd144];
	add.s32 	%r298, %r297, %r3;
	mul.wide.s32 	%rd145, %r298, 4;
	add.s64 	%rd146, %rd2, %rd145;
	ld.global.u32 	%r299, [%rd146];
	sub.s32 	%r300, 1, %r299;
	st.global.u32 	[%rd146], %r300;
	mul.wide.s32 	%rd147, %r297, 4;
	add.s64 	%rd148, %rd3, %rd147;
	ld.global.u32 	%r609, [%rd148];
	add.s32 	%r301, %r609, %r3;
	mul.wide.s32 	%rd149, %r301, 4;
	add.s64 	%rd150, %rd2, %rd149;
	ld.global.u32 	%r302, [%rd150];
	sub.s32 	%r303, 1, %r302;
	st.global.u32 	[%rd150], %r303;
	add.s32 	%r608, %r608, 4;
	setp.ne.s32 	%p17, %r608, %r32;
	@%p17 bra 	$L__BB3_22;
$L__BB3_23:
	setp.eq.s32 	%p18, %r31, 0;
	@%p18 bra 	$L__BB3_26;
	mov.b32 	%r611, 0;
$L__BB3_25:
	.pragma "nounroll";
	mul.wide.s32 	%rd151, %r609, 4;
	add.s64 	%rd152, %rd3, %rd151;
	ld.global.u32 	%r609, [%rd152];
	add.s32 	%r305, %r609, %r3;
	mul.wide.s32 	%rd153, %r305, 4;
	add.s64 	%rd154, %rd2, %rd153;
	ld.global.u32 	%r306, [%rd154];
	sub.s32 	%r307, 1, %r306;
	st.global.u32 	[%rd154], %r307;
	add.s32 	%r611, %r611, 1;
	setp.ne.s32 	%p19, %r611, %r31;
	@%p19 bra 	$L__BB3_25;
$L__BB3_26:
	ld.const.u32 	%r42, [heightWidth];
	ld.const.u32 	%r43, [heightWidth+4];
	max.s32 	%r309, %r42, %r43;
	shr.u32 	%r310, %r309, 31;
	add.s32 	%r311, %r309, %r310;
	shr.s32 	%r312, %r311, 1;
	mul.wide.s32 	%rd155, %r312, 4;
	{ // callseq 12, 0
	.param .b64 param0;
	st.param.b64 	[param0], %rd155;
	.param .b64 retval0;
	call.uni (retval0), 
	malloc, 
	(
	param0
	);
	ld.param.b64 	%rd156, [retval0];
	} // callseq 12
	{ // callseq 13, 0
	.param .b64 param0;
	st.param.b64 	[param0], %rd155;
	.param .b64 retval0;
	call.uni (retval0), 
	malloc, 
	(
	param0
	);
	ld.param.b64 	%rd157, [retval0];
	} // callseq 13
	{ // callseq 14, 0
	.param .b64 param0;
	st.param.b64 	[param0], %rd155;
	.param .b64 retval0;
	call.uni (retval0), 
	malloc, 
	(
	param0
	);
	ld.param.b64 	%rd158, [retval0];
	} // callseq 14
	mov.b32 	%r643, 0;
	st.u32 	[%rd158], %r643;
	setp.lt.s32 	%p20, %r43, 1;
	@%p20 bra 	$L__BB3_69;
	setp.gt.s32 	%p21, %r42, 0;
	@%p21 bra 	$L__BB3_38;
	mov.b32 	%r644, 0;
	mov.u64 	%rd160, sizesOfLegendsU;
	mov.u64 	%rd162, shiftsOfLegendsU;
	mov.u64 	%rd168, legendU;
	mov.u32 	%r643, %r644;
$L__BB3_29:
	mov.b32 	%r314, 0;
	st.u32 	[%rd158], %r314;
	mul.wide.u32 	%rd159, %r644, 4;
	add.s64 	%rd161, %rd160, %rd159;
	ld.const.u32 	%r118, [%rd161];
	add.s64 	%rd163, %rd162, %rd159;
	ld.const.u32 	%r119, [%rd163];
	st.u32 	[%rd156], %r314;
	st.u32 	[%rd157], %r314;
	setp.lt.s32 	%p22, %r118, 2;
	mov.u64 	%rd270, %rd156;
	@%p22 bra 	$L__BB3_37;
	add.s32 	%r120, %r118, -1;
	add.s32 	%r316, %r118, -2;
	and.b32  	%r121, %r120, 3;
	setp.lt.u32 	%p23, %r316, 3;
	mov.b32 	%r648, 1;
	@%p23 bra 	$L__BB3_33;
	and.b32  	%r122, %r120, -4;
	ld.u32 	%r646, [%rd156];
	mov.b32 	%r647, 1;
$L__BB3_32:
	add.s32 	%r318, %r647, %r119;
	mul.wide.s32 	%rd164, %r318, 4;
	add.s64 	%rd166, %rd168, %rd164;
	ld.const.u32 	%r319, [%rd166];
	ld.const.u32 	%r320, [%rd166+4];
	add.s32 	%r321, %r319, %r320;
	ld.const.u32 	%r322, [%rd166+8];
	add.s32 	%r323, %r321, %r322;
	sub.s32 	%r324, %r646, %r323;
	st.u32 	[%rd157], %r324;
	ld.const.u32 	%r325, [%rd166+12];
	sub.s32 	%r646, %r324, %r325;
	st.u32 	[%rd156], %r646;
	add.s32 	%r648, %r647, 4;
	add.s32 	%r326, %r647, 3;
	setp.ne.s32 	%p24, %r326, %r122;
	mov.u32 	%r647, %r648;
	@%p24 bra 	$L__BB3_32;
$L__BB3_33:
	setp.eq.s32 	%p25, %r121, 0;
	mov.u64 	%rd270, %rd156;
	@%p25 bra 	$L__BB3_37;
	add.s32 	%r327, %r648, %r119;
	mul.wide.s32 	%rd167, %r327, 4;
	add.s64 	%rd25, %rd168, %rd167;
	ld.const.u32 	%r328, [%rd25];
	ld.u32 	%r329, [%rd156];
	sub.s32 	%r129, %r329, %r328;
	st.u32 	[%rd157], %r129;
	setp.eq.s32 	%p26, %r121, 1;
	mov.u64 	%rd270, %rd157;
	@%p26 bra 	$L__BB3_37;
	ld.const.u32 	%r330, [%rd25+4];
	sub.s32 	%r130, %r129, %r330;
	st.u32 	[%rd156], %r130;
	setp.eq.s32 	%p27, %r121, 2;
	mov.u64 	%rd270, %rd156;
	@%p27 bra 	$L__BB3_37;
	ld.const.u32 	%r331, [%rd25+8];
	sub.s32 	%r332, %r130, %r331;
	st.u32 	[%rd157], %r332;
	mov.u64 	%rd270, %rd157;
$L__BB3_37:
	ld.u32 	%r333, [%rd270];
	add.s32 	%r643, %r333, %r643;
	add.s32 	%r644, %r644, 1;
	setp.eq.s32 	%p28, %r644, %r43;
	@%p28 bra 	$L__BB3_69;
	bra.uni 	$L__BB3_29;
$L__BB3_38:
	and.b32  	%r44, %r42, 3;
	and.b32  	%r45, %r42, 2147483644;
	mov.b32 	%r612, 0;
	mov.u64 	%rd190, sizesOfLegendsU;
	mov.u64 	%rd192, shiftsOfLegendsU;
	mov.u32 	%r643, %r612;
$L__BB3_39:
	setp.lt.u32 	%p29, %r42, 4;
	mov.b32 	%r634, 0;
	st.u32 	[%rd158], %r634;
	add.s32 	%r48, %r612, %r3;
	mov.b32 	%r623, 1;
	mov.u32 	%r615, %r634;
	@%p29 bra 	$L__BB3_58;
	mov.b32 	%r623, 1;
	mov.b32 	%r614, 0;
	mov.u32 	%r615, %r614;
$L__BB3_41:
	mad.lo.s32 	%r340, %r43, %r614, %r48;
	mul.wide.s32 	%rd169, %r340, 4;
	add.s64 	%rd7, %rd2, %rd169;
	ld.global.u32 	%r341, [%rd7];
	setp.eq.s32 	%p30, %r341, 1;
	@%p30 bra 	$L__BB3_44;
	setp.eq.s32 	%p31, %r615, 0;
	mov.b32 	%r618, 0;
	@%p31 bra 	$L__BB3_45;
	add.s32 	%r52, %r623, 1;
	mul.wide.s32 	%rd170, %r623, 4;
	add.s64 	%rd171, %rd158, %rd170;
	st.u32 	[%rd171], %r615;
	mov.u32 	%r623, %r52;
	bra.uni 	$L__BB3_45;
$L__BB3_44:
	add.s32 	%r618, %r615, 1;
$L__BB3_45:
	mul.wide.u32 	%rd8, %r43, 4;
	add.s64 	%rd9, %rd7, %rd8;
	ld.global.u32 	%r344, [%rd9];
	setp.eq.s32 	%p32, %r344, 1;
	@%p32 bra 	$L__BB3_48;
	setp.eq.s32 	%p33, %r618, 0;
	mov.b32 	%r620, 0;
	@%p33 bra 	$L__BB3_49;
	add.s32 	%r56, %r623, 1;
	mul.wide.s32 	%rd172, %r623, 4;
	add.s64 	%rd173, %rd158, %rd172;
	st.u32 	[%rd173], %r618;
	mov.u32 	%r623, %r56;
	bra.uni 	$L__BB3_49;
$L__BB3_48:
	add.s32 	%r620, %r618, 1;
$L__BB3_49:
	add.s64 	%rd10, %rd9, %rd8;
	ld.global.u32 	%r347, [%rd10];
	setp.eq.s32 	%p34, %r347, 1;
	@%p34 bra 	$L__BB3_52;
	setp.eq.s32 	%p35, %r620, 0;
	mov.b32 	%r622, 0;
	@%p35 bra 	$L__BB3_53;
	add.s32 	%r60, %r623, 1;
	mul.wide.s32 	%rd174, %r623, 4;
	add.s64 	%rd175, %rd158, %rd174;
	st.u32 	[%rd175], %r620;
	mov.u32 	%r623, %r60;
	bra.uni 	$L__BB3_53;
$L__BB3_52:
	add.s32 	%r622, %r620, 1;
$L__BB3_53:
	add.s64 	%rd176, %rd10, %rd8;
	ld.global.u32 	%r350, [%rd176];
	setp.eq.s32 	%p36, %r350, 1;
	@%p36 bra 	$L__BB3_56;
	setp.eq.s32 	%p37, %r622, 0;
	mov.b32 	%r615, 0;
	@%p37 bra 	$L__BB3_57;
	add.s32 	%r64, %r623, 1;
	mul.wide.s32 	%rd177, %r623, 4;
	add.s64 	%rd178, %rd158, %rd177;
	st.u32 	[%rd178], %r622;
	mov.u32 	%r623, %r64;
	bra.uni 	$L__BB3_57;
$L__BB3_56:
	add.s32 	%r615, %r622, 1;
$L__BB3_57:
	add.s32 	%r614, %r614, 4;
	setp.eq.s32 	%p38, %r614, %r45;
	mov.u32 	%r634, %r45;
	@%p38 bra 	$L__BB3_58;
	bra.uni 	$L__BB3_41;
$L__BB3_58:
	setp.eq.s32 	%p39, %r44, 0;
	mov.u32 	%r642, %r615;
	@%p39 bra 	$L__BB3_101;
	mad.lo.s32 	%r353, %r43, %r634, %r48;
	mul.wide.s32 	%rd179, %r353, 4;
	add.s64 	%rd22, %rd2, %rd179;
	ld.global.u32 	%r354, [%rd22];
	setp.eq.s32 	%p40, %r354, 1;
	@%p40 bra 	$L__BB3_90;
	setp.eq.s32 	%p41, %r615, 0;
	mov.b32 	%r642, 0;
	@%p41 bra 	$L__BB3_91;
	add.s32 	%r100, %r623, 1;
	mul.wide.s32 	%rd180, %r623, 4;
	add.s64 	%rd181, %rd158, %rd180;
	st.u32 	[%rd181], %r615;
	mov.u32 	%r623, %r100;
	bra.uni 	$L__BB3_91;
$L__BB3_62:
	add.s32 	%r69, %r623, 1;
	mul.wide.s32 	%rd187, %r623, 4;
	add.s64 	%rd188, %rd158, %rd187;
	st.u32 	[%rd188], %r642;
	mov.u32 	%r623, %r69;
$L__BB3_63:
	mul.wide.u32 	%rd189, %r612, 4;
	add.s64 	%rd191, %rd190, %rd189;
	ld.const.u32 	%r71, [%rd191];
	add.s64 	%rd193, %rd192, %rd189;
	ld.const.u32 	%r72, [%rd193];
	mov.b32 	%r363, 0;
	st.u32 	[%rd156], %r363;
	st.u32 	[%rd157], %r363;
	setp.gt.s32 	%p49, %r623, 1;
	@%p49 bra 	$L__BB3_83;
$L__BB3_64:
	setp.gt.s32 	%p55, %r71, 1;
	mov.u64 	%rd268, %rd156;
	@%p55 bra 	$L__BB3_65;
	bra.uni 	$L__BB3_68;
$L__BB3_65:
	add.s32 	%r386, %r623, -1;
	add.s32 	%r86, %r623, -2;
	ld.u32 	%r627, [%rd156];
	and.b32  	%r88, %r386, 3;
	and.b32  	%r89, %r386, -4;
	mov.b32 	%r628, 1;
	mov.u64 	%rd267, %rd157;
	mov.u64 	%rd268, %rd156;
$L__BB3_66:
	mov.u64 	%rd12, %rd268;
	mov.u64 	%rd268, %rd267;
	setp.gt.s32 	%p56, %r623, 1;
	add.s32 	%r387, %r628, %r72;
	mul.wide.s32 	%rd202, %r387, 4;
	mov.u64 	%rd203, legendU;
	add.s64 	%rd204, %rd203, %rd202;
	ld.const.u32 	%r77, [%rd204];
	sub.s32 	%r627, %r627, %r77;
	st.u32 	[%rd268], %r627;
	@%p56 bra 	$L__BB3_76;
$L__BB3_67:
	add.s32 	%r628, %r628, 1;
	setp.ne.s32 	%p62, %r628, %r71;
	mov.u64 	%rd267, %rd12;
	@%p62 bra 	$L__BB3_66;
$L__BB3_68:
	mul.wide.s32 	%rd215, %r623, 4;
	add.s64 	%rd216, %rd268, %rd215;
	ld.u32 	%r464, [%rd216+-4];
	add.s32 	%r643, %r464, %r643;
	add.s32 	%r612, %r612, 1;
	setp.eq.s32 	%p63, %r612, %r43;
	@%p63 bra 	$L__BB3_69;
	bra.uni 	$L__BB3_39;
$L__BB3_69:
	setp.lt.s32 	%p64, %r42, 1;
	@%p64 bra 	$L__BB3_154;
	and.b32  	%r113, %r43, 3;
	and.b32  	%r114, %r43, 2147483644;
	neg.s32 	%r115, %r114;
	mov.b32 	%r649, 0;
	mov.u64 	%rd237, sizesOfLegendsL;
	mov.u64 	%rd239, shiftsOfLegendsL;
$L__BB3_71:
	setp.lt.s32 	%p65, %r43, 1;
	mov.b32 	%r673, 0;
	mov.b32 	%r661, 1;
	@%p65 bra 	$L__BB3_132;
	setp.lt.u32 	%p66, %r43, 4;
	mad.lo.s32 	%r135, %r43, %r649, %r3;
	mov.b32 	%r661, 1;
	mov.b32 	%r665, 0;
	mov.u32 	%r653, %r665;
	@%p66 bra 	$L__BB3_117;
	mov.b32 	%r661, 1;
	mov.b32 	%r653, 0;
	mov.u32 	%r651, %r135;
	mov.u32 	%r652, %r115;
$L__BB3_74:
	mul.wide.s32 	%rd217, %r651, 4;
	add.s64 	%rd218, %rd2, %rd217;
	add.s64 	%rd27, %rd218, 8;
	ld.global.u32 	%r473, [%rd218];
	setp.ne.s32 	%p67, %r473, 1;
	@%p67 bra 	$L__BB3_102;
	add.s32 	%r656, %r653, 1;
	bra.uni 	$L__BB3_104;
$L__BB3_76:
	setp.lt.u32 	%p57, %r86, 3;
	mov.b32 	%r630, 1;
	@%p57 bra 	$L__BB3_79;
	mov.b32 	%r629, 1;
$L__BB3_78:
	mul.wide.u32 	%rd205, %r629, 4;
	add.s64 	%rd206, %rd268, %rd205;
	ld.u32 	%r390, [%rd206+-4];
	add.s64 	%rd207, %rd158, %rd205;
	ld.u32 	%r391, [%rd207];
	sub.s32 	%r392, %r390, %r391;
	add.s64 	%rd208, %rd12, %rd205;
	ld.u32 	%r393, [%rd208];
	sub.s32 	%r394, %r393, %r77;
	ld.u32 	%r395, [%rd208+-4];
	sub.s32 	%r396, %r77, %r391;
	abs.s32 	%r397, %r396;
	sub.s32 	%r398, %r395, %r397;
	max.s32 	%r399, %r394, %r398;
	max.s32 	%r400, %r392, %r399;
	st.u32 	[%rd206], %r400;
	ld.u32 	%r401, [%rd207+4];
	sub.s32 	%r402, %r400, %r401;
	ld.u32 	%r403, [%rd208+4];
	sub.s32 	%r404, %r403, %r77;
	ld.u32 	%r405, [%rd208];
	sub.s32 	%r406, %r77, %r401;
	abs.s32 	%r407, %r406;
	sub.s32 	%r408, %r405, %r407;
	max.s32 	%r409, %r404, %r408;
	max.s32 	%r410, %r402, %r409;
	st.u32 	[%rd206+4], %r410;
	ld.u32 	%r411, [%rd207+8];
	sub.s32 	%r412, %r410, %r411;
	ld.u32 	%r413, [%rd208+8];
	sub.s32 	%r414, %r413, %r77;
	ld.u32 	%r415, [%rd208+4];
	sub.s32 	%r416, %r77, %r411;
	abs.s32 	%r417, %r416;
	sub.s32 	%r418, %r415, %r417;
	max.s32 	%r419, %r414, %r418;
	max.s32 	%r420, %r412, %r419;
	st.u32 	[%rd206+8], %r420;
	ld.u32 	%r421, [%rd207+12];
	sub.s32 	%r422, %r420, %r421;
	ld.u32 	%r423, [%rd208+12];
	sub.s32 	%r424, %r423, %r77;
	ld.u32 	%r425, [%rd208+8];
	sub.s32 	%r426, %r77, %r421;
	abs.s32 	%r427, %r426;
	sub.s32 	%r428, %r425, %r427;
	max.s32 	%r429, %r424, %r428;
	max.s32 	%r430, %r422, %r429;
	st.u32 	[%rd206+12], %r430;
	add.s32 	%r630, %r629, 4;
	add.s32 	%r431, %r629, 3;
	setp.eq.s32 	%p58, %r431, %r89;
	mov.u32 	%r629, %r630;
	@%p58 bra 	$L__BB3_79;
	bra.uni 	$L__BB3_78;
$L__BB3_79:
	setp.eq.s32 	%p59, %r88, 0;
	@%p59 bra 	$L__BB3_67;
	setp.eq.s32 	%p60, %r88, 1;
	mul.wide.s32 	%rd209, %r630, 4;
	add.s64 	%rd14, %rd268, %rd209;
	ld.u32 	%r432, [%rd14+-4];
	mul.wide.u32 	%rd210, %r630, 4;
	add.s64 	%rd15, %rd158, %rd210;
	ld.u32 	%r433, [%rd15];
	sub.s32 	%r434, %r432, %r433;
	add.s64 	%rd16, %rd12, %rd210;
	ld.u32 	%r435, [%rd16];
	sub.s32 	%r436, %r435, %r77;
	add.s64 	%rd17, %rd12, %rd209;
	ld.u32 	%r437, [%rd17+-4];
	sub.s32 	%r438, %r77, %r433;
	abs.s32 	%r439, %r438;
	sub.s32 	%r440, %r437, %r439;
	max.s32 	%r441, %r436, %r440;
	max.s32 	%r85, %r434, %r441;
	add.s64 	%rd18, %rd268, %rd210;
	st.u32 	[%rd18], %r85;
	@%p60 bra 	$L__BB3_67;
	setp.eq.s32 	%p61, %r88, 2;
	add.s32 	%r442, %r630, 1;
	mul.wide.u32 	%rd211, %r442, 4;
	add.s64 	%rd212, %rd158, %rd211;
	ld.u32 	%r443, [%rd212];
	sub.s32 	%r444, %r85, %r443;
	add.s64 	%rd213, %rd12, %rd211;
	ld.u32 	%r445, [%rd213];
	sub.s32 	%r446, %r445, %r77;
	ld.u32 	%r447, [%rd17];
	sub.s32 	%r448, %r77, %r443;
	abs.s32 	%r449, %r448;
	sub.s32 	%r450, %r447, %r449;
	max.s32 	%r451, %r446, %r450;
	max.s32 	%r452, %r444, %r451;
	add.s64 	%rd214, %rd268, %rd211;
	st.u32 	[%rd214], %r452;
	@%p61 bra 	$L__BB3_67;
	ld.u32 	%r453, [%rd14+4];
	ld.u32 	%r454, [%rd15+8];
	sub.s32 	%r455, %r453, %r454;
	ld.u32 	%r456, [%rd16+8];
	sub.s32 	%r457, %r456, %r77;
	ld.u32 	%r458, [%rd17+4];
	sub.s32 	%r459, %r77, %r454;
	abs.s32 	%r460, %r459;
	sub.s32 	%r461, %r458, %r460;
	max.s32 	%r462, %r457, %r461;
	max.s32 	%r463, %r455, %r462;
	st.u32 	[%rd18+8], %r463;
	bra.uni 	$L__BB3_67;
$L__BB3_83:
	add.s32 	%r90, %r623, -1;
	add.s32 	%r365, %r623, -2;
	and.b32  	%r91, %r90, 3;
	setp.lt.u32 	%p50, %r365, 3;
	mov.b32 	%r631, 1;
	@%p50 bra 	$L__BB3_86;
	and.b32  	%r92, %r90, -4;
	mov.b32 	%r626, 1;
$L__BB3_85:
	mul.wide.u32 	%rd194, %r626, 4;
	add.s64 	%rd195, %rd156, %rd194;
	ld.u32 	%r367, [%rd195+-4];
	add.s64 	%rd196, %rd158, %rd194;
	ld.u32 	%r368, [%rd196];
	sub.s32 	%r369, %r367, %r368;
	st.u32 	[%rd195], %r369;
	ld.u32 	%r370, [%rd196+4];
	sub.s32 	%r371, %r369, %r370;
	st.u32 	[%rd195+4], %r371;
	ld.u32 	%r372, [%rd196+8];
	sub.s32 	%r373, %r371, %r372;
	st.u32 	[%rd195+8], %r373;
	ld.u32 	%r374, [%rd196+12];
	sub.s32 	%r375, %r373, %r374;
	st.u32 	[%rd195+12], %r375;
	add.s32 	%r631, %r626, 4;
	add.s32 	%r376, %r626, 3;
	setp.eq.s32 	%p51, %r376, %r92;
	mov.u32 	%r626, %r631;
	@%p51 bra 	$L__BB3_86;
	bra.uni 	$L__BB3_85;
$L__BB3_86:
	setp.eq.s32 	%p52, %r91, 0;
	@%p52 bra 	$L__BB3_64;
	mul.wide.s32 	%rd197, %r631, 4;
	add.s64 	%rd19, %rd156, %rd197;
	ld.u32 	%r377, [%rd19+-4];
	mul.wide.u32 	%rd198, %r631, 4;
	add.s64 	%rd20, %rd158, %rd198;
	ld.u32 	%r378, [%rd20];
	sub.s32 	%r94, %r377, %r378;
	add.s64 	%rd21, %rd156, %rd198;
	st.u32 	[%rd21], %r94;
	setp.eq.s32 	%p53, %r91, 1;
	@%p53 bra 	$L__BB3_64;
	add.s32 	%r379, %r631, 1;
	mul.wide.u32 	%rd199, %r379, 4;
	add.s64 	%rd200, %rd158, %rd199;
	ld.u32 	%r380, [%rd200];
	sub.s32 	%r381, %r94, %r380;
	add.s64 	%rd201, %rd156, %rd199;
	st.u32 	[%rd201], %r381;
	setp.eq.s32 	%p54, %r91, 2;
	@%p54 bra 	$L__BB3_64;
	ld.u32 	%r382, [%rd19+4];
	ld.u32 	%r383, [%rd20+8];
	sub.s32 	%r384, %r382, %r383;
	st.u32 	[%rd21+8], %r384;
	bra.uni 	$L__BB3_64;
$L__BB3_90:
	add.s32 	%r642, %r615, 1;
$L__BB3_91:
	setp.eq.s32 	%p42, %r44, 1;
	@%p42 bra 	$L__BB3_101;
	mul.wide.u32 	%rd23, %r43, 4;
	add.s64 	%rd24, %rd22, %rd23;
	ld.global.u32 	%r357, [%rd24];
	setp.eq.s32 	%p43, %r357, 1;
	@%p43 bra 	$L__BB3_95;
	setp.eq.s32 	%p44, %r642, 0;
	mov.b32 	%r640, 0;
	@%p44 bra 	$L__BB3_96;
	add.s32 	%r104, %r623, 1;
	mul.wide.s32 	%rd182, %r623, 4;
	add.s64 	%rd183, %rd158, %rd182;
	st.u32 	[%rd183], %r642;
	mov.u32 	%r623, %r104;
	bra.uni 	$L__BB3_96;
$L__BB3_95:
	add.s32 	%r640, %r642, 1;
$L__BB3_96:
	setp.eq.s32 	%p45, %r44, 2;
	mov.u32 	%r642, %r640;
	@%p45 bra 	$L__BB3_101;
	add.s64 	%rd184, %rd24, %rd23;
	ld.global.u32 	%r360, [%rd184];
	setp.eq.s32 	%p46, %r360, 1;
	@%p46 bra 	$L__BB3_100;
	setp.eq.s32 	%p47, %r640, 0;
	mov.b32 	%r642, 0;
	@%p47 bra 	$L__BB3_101;
	add.s32 	%r108, %r623, 1;
	mul.wide.s32 	%rd185, %r623, 4;
	add.s64 	%rd186, %rd158, %rd185;
	st.u32 	[%rd186], %r640;
	mov.u32 	%r623, %r108;
	bra.uni 	$L__BB3_101;
$L__BB3_100:
	add.s32 	%r642, %r640, 1;
$L__BB3_101:
	setp.eq.s32 	%p48, %r642, 0;
	@%p48 bra 	$L__BB3_63;
	bra.uni 	$L__BB3_62;
$L__BB3_102:
	setp.eq.s32 	%p68, %r653, 0;
	mov.b32 	%r656, 0;
	@%p68 bra 	$L__BB3_104;
	add.s32 	%r141, %r661, 1;
	mul.wide.s32 	%rd219, %r661, 4;
	add.s64 	%rd220, %rd158, %rd219;
	st.u32 	[%rd220], %r653;
	mov.u32 	%r661, %r141;
$L__BB3_104:
	ld.global.u32 	%r476, [%rd27+-4];
	setp.eq.s32 	%p69, %r476, 1;
	@%p69 bra 	$L__BB3_107;
	setp.eq.s32 	%p70, %r656, 0;
	mov.b32 	%r658, 0;
	@%p70 bra 	$L__BB3_108;
	add.s32 	%r144, %r661, 1;
	mul.wide.s32 	%rd221, %r661, 4;
	add.s64 	%rd222, %rd158, %rd221;
	st.u32 	[%rd222], %r656;
	mov.u32 	%r661, %r144;
	bra.uni 	$L__BB3_108;
$L__BB3_107:
	add.s32 	%r658, %r656, 1;
$L__BB3_108:
	ld.global.u32 	%r479, [%rd27];
	setp.eq.s32 	%p71, %r479, 1;
	@%p71 bra 	$L__BB3_111;
	setp.eq.s32 	%p72, %r658, 0;
	mov.b32 	%r660, 0;
	@%p72 bra 	$L__BB3_112;
	add.s32 	%r148, %r661, 1;
	mul.wide.s32 	%rd223, %r661, 4;
	add.s64 	%rd224, %rd158, %rd223;
	st.u32 	[%rd224], %r658;
	mov.u32 	%r661, %r148;
	bra.uni 	$L__BB3_112;
$L__BB3_111:
	add.s32 	%r660, %r658, 1;
$L__BB3_112:
	ld.global.u32 	%r482, [%rd27+4];
	setp.eq.s32 	%p73, %r482, 1;
	@%p73 bra 	$L__BB3_115;
	setp.eq.s32 	%p74, %r660, 0;
	mov.b32 	%r653, 0;
	@%p74 bra 	$L__BB3_116;
	add.s32 	%r152, %r661, 1;
	mul.wide.s32 	%rd225, %r661, 4;
	add.s64 	%rd226, %rd158, %rd225;
	st.u32 	[%rd226], %r660;
	mov.u32 	%r661, %r152;
	bra.uni 	$L__BB3_116;
$L__BB3_115:
	add.s32 	%r653, %r660, 1;
$L__BB3_116:
	add.s32 	%r652, %r652, 4;
	add.s32 	%r651, %r651, 4;
	setp.ne.s32 	%p75, %r652, 0;
	mov.u32 	%r665, %r114;
	@%p75 bra 	$L__BB3_74;
$L__BB3_117:
	setp.eq.s32 	%p76, %r113, 0;
	mov.u32 	%r673, %r653;
	@%p76 bra 	$L__BB3_132;
	add.s32 	%r485, %r665, %r135;
	mul.wide.s32 	%rd227, %r485, 4;
	add.s64 	%rd28, %rd2, %rd227;
	ld.global.u32 	%r486, [%rd28];
	setp.eq.s32 	%p77, %r486, 1;
	@%p77 bra 	$L__BB3_121;
	setp.eq.s32 	%p78, %r653, 0;
	mov.b32 	%r673, 0;
	@%p78 bra 	$L__BB3_122;
	add.s32 	%r163, %r661, 1;
	mul.wide.s32 	%rd228, %r661, 4;
	add.s64 	%rd229, %rd158, %rd228;
	st.u32 	[%rd229], %r653;
	mov.u32 	%r661, %r163;
	bra.uni 	$L__BB3_122;
$L__BB3_121:
	add.s32 	%r673, %r653, 1;
$L__BB3_122:
	setp.eq.s32 	%p79, %r113, 1;
	@%p79 bra 	$L__BB3_132;
	ld.global.u32 	%r489, [%rd28+4];
	setp.eq.s32 	%p80, %r489, 1;
	@%p80 bra 	$L__BB3_126;
	setp.eq.s32 	%p81, %r673, 0;
	mov.b32 	%r671, 0;
	@%p81 bra 	$L__BB3_127;
	add.s32 	%r167, %r661, 1;
	mul.wide.s32 	%rd230, %r661, 4;
	add.s64 	%rd231, %rd158, %rd230;
	st.u32 	[%rd231], %r673;
	mov.u32 	%r661, %r167;
	bra.uni 	$L__BB3_127;
$L__BB3_126:
	add.s32 	%r671, %r673, 1;
$L__BB3_127:
	setp.eq.s32 	%p82, %r113, 2;
	mov.u32 	%r673, %r671;
	@%p82 bra 	$L__BB3_132;
	ld.global.u32 	%r492, [%rd28+8];
	setp.eq.s32 	%p83, %r492, 1;
	@%p83 bra 	$L__BB3_131;
	setp.eq.s32 	%p84, %r671, 0;
	mov.b32 	%r673, 0;
	@%p84 bra 	$L__BB3_132;
	add.s32 	%r171, %r661, 1;
	mul.wide.s32 	%rd232, %r661, 4;
	add.s64 	%rd233, %rd158, %rd232;
	st.u32 	[%rd233], %r671;
	mov.u32 	%r661, %r171;
	bra.uni 	$L__BB3_132;
$L__BB3_131:
	add.s32 	%r673, %r671, 1;
$L__BB3_132:
	setp.eq.s32 	%p85, %r673, 0;
	@%p85 bra 	$L__BB3_134;
	add.s32 	%r175, %r661, 1;
	mul.wide.s32 	%rd234, %r661, 4;
	add.s64 	%rd235, %rd158, %rd234;
	st.u32 	[%rd235], %r673;
	mov.u32 	%r661, %r175;
$L__BB3_134:
	mul.wide.u32 	%rd236, %r649, 4;
	add.s64 	%rd238, %rd237, %rd236;
	ld.const.u32 	%r177, [%rd238];
	add.s64 	%rd240, %rd239, %rd236;
	ld.const.u32 	%r178, [%rd240];
	mov.b32 	%r495, 0;
	st.u32 	[%rd156], %r495;
	st.u32 	[%rd157], %r495;
	setp.lt.s32 	%p86, %r661, 2;
	@%p86 bra 	$L__BB3_142;
	add.s32 	%r179, %r661, -1;
	add.s32 	%r497, %r661, -2;
	and.b32  	%r180, %r179, 3;
	setp.lt.u32 	%p87, %r497, 3;
	mov.b32 	%r675, 1;
	@%p87 bra 	$L__BB3_138;
	and.b32  	%r181, %r179, -4;
	mov.b32 	%r676, 1;
$L__BB3_137:
	mul.wide.u32 	%rd241, %r676, 4;
	add.s64 	%rd242, %rd156, %rd241;
	ld.u32 	%r499, [%rd242+-4];
	add.s64 	%rd243, %rd158, %rd241;
	ld.u32 	%r500, [%rd243];
	sub.s32 	%r501, %r499, %r500;
	st.u32 	[%rd242], %r501;
	ld.u32 	%r502, [%rd243+4];
	sub.s32 	%r503, %r501, %r502;
	st.u32 	[%rd242+4], %r503;
	ld.u32 	%r504, [%rd243+8];
	sub.s32 	%r505, %r503, %r504;
	st.u32 	[%rd242+8], %r505;
	ld.u32 	%r506, [%rd243+12];
	sub.s32 	%r507, %r505, %r506;
	st.u32 	[%rd242+12], %r507;
	add.s32 	%r675, %r676, 4;
	add.s32 	%r508, %r676, 3;
	setp.eq.s32 	%p88, %r508, %r181;
	mov.u32 	%r676, %r675;
	@%p88 bra 	$L__BB3_138;
	bra.uni 	$L__BB3_137;
$L__BB3_138:
	setp.eq.s32 	%p89, %r180, 0;
	@%p89 bra 	$L__BB3_142;
	mul.wide.s32 	%rd244, %r675, 4;
	add.s64 	%rd29, %rd156, %rd244;
	ld.u32 	%r509, [%rd29+-4];
	mul.wide.u32 	%rd245, %r675, 4;
	add.s64 	%rd30, %rd158, %rd245;
	ld.u32 	%r510, [%rd30];
	sub.s32 	%r183, %r509, %r510;
	add.s64 	%rd31, %rd156, %rd245;
	st.u32 	[%rd31], %r183;
	setp.eq.s32 	%p90, %r180, 1;
	@%p90 bra 	$L__BB3_142;
	add.s32 	%r511, %r675, 1;
	mul.wide.u32 	%rd246, %r511, 4;
	add.s64 	%rd247, %rd158, %rd246;
	ld.u32 	%r512, [%rd247];
	sub.s32 	%r513, %r183, %r512;
	add.s64 	%rd248, %rd156, %rd246;
	st.u32 	[%rd248], %r513;
	setp.eq.s32 	%p91, %r180, 2;
	@%p91 bra 	$L__BB3_142;
	ld.u32 	%r514, [%rd29+4];
	ld.u32 	%r515, [%rd30+8];
	sub.s32 	%r516, %r514, %r515;
	st.u32 	[%rd31+8], %r516;
$L__BB3_142:
	setp.lt.s32 	%p92, %r177, 2;
	mov.u64 	%rd273, %rd156;
	@%p92 bra 	$L__BB3_153;
	add.s32 	%r518, %r661, -1;
	ld.u32 	%r677, [%rd156];
	and.b32  	%r185, %r518, 3;
	and.b32  	%r186, %r518, -4;
	mov.b32 	%r678, 1;
	mov.u64 	%rd271, %rd157;
	mov.u64 	%rd273, %rd156;
$L__BB3_144:
	mov.u64 	%rd33, %rd273;
	mov.u64 	%rd273, %rd271;
	setp.lt.s32 	%p93, %r661, 2;
	add.s32 	%r519, %r678, %r178;
	mul.wide.s32 	%rd249, %r519, 4;
	mov.u64 	%rd250, legendL;
	add.s64 	%rd251, %rd250, %rd249;
	ld.const.u32 	%r191, [%rd251];
	sub.s32 	%r677, %r677, %r191;
	st.u32 	[%rd273], %r677;
	@%p93 bra 	$L__BB3_152;
	add.s32 	%r521, %r661, -2;
	setp.lt.u32 	%p94, %r521, 3;
	mov.b32 	%r680, 1;
	@%p94 bra 	$L__BB3_148;
	mov.b32 	%r679, 1;
$L__BB3_147:
	mul.wide.u32 	%rd252, %r679, 4;
	add.s64 	%rd253, %rd273, %rd252;
	ld.u32 	%r523, [%rd253+-4];
	add.s64 	%rd254, %rd158, %rd252;
	ld.u32 	%r524, [%rd254];
	sub.s32 	%r525, %r523, %r524;
	add.s64 	%rd255, %rd33, %rd252;
	ld.u32 	%r526, [%rd255];
	sub.s32 	%r527, %r526, %r191;
	ld.u32 	%r528, [%rd255+-4];
	sub.s32 	%r529, %r191, %r524;
	abs.s32 	%r530, %r529;
	sub.s32 	%r531, %r528, %r530;
	max.s32 	%r532, %r527, %r531;
	max.s32 	%r533, %r525, %r532;
	st.u32 	[%rd253], %r533;
	ld.u32 	%r534, [%rd254+4];
	sub.s32 	%r535, %r533, %r534;
	ld.u32 	%r536, [%rd255+4];
	sub.s32 	%r537, %r536, %r191;
	ld.u32 	%r538, [%rd255];
	sub.s32 	%r539, %r191, %r534;
	abs.s32 	%r540, %r539;
	sub.s32 	%r541, %r538, %r540;
	max.s32 	%r542, %r537, %r541;
	max.s32 	%r543, %r535, %r542;
	st.u32 	[%rd253+4], %r543;
	ld.u32 	%r544, [%rd254+8];
	sub.s32 	%r545, %r543, %r544;
	ld.u32 	%r546, [%rd255+8];
	sub.s32 	%r547, %r546, %r191;
	ld.u32 	%r548, [%rd255+4];
	sub.s32 	%r549, %r191, %r544;
	abs.s32 	%r550, %r549;
	sub.s32 	%r551, %r548, %r550;
	max.s32 	%r552, %r547, %r551;
	max.s32 	%r553, %r545, %r552;
	st.u32 	[%rd253+8], %r553;
	ld.u32 	%r554, [%rd254+12];
	sub.s32 	%r555, %r553, %r554;
	ld.u32 	%r556, [%rd255+12];
	sub.s32 	%r557, %r556, %r191;
	ld.u32 	%r558, [%rd255+8];
	sub.s32 	%r559, %r191, %r554;
	abs.s32 	%r560, %r559;
	sub.s32 	%r561, %r558, %r560;
	max.s32 	%r562, %r557, %r561;
	max.s32 	%r563, %r555, %r562;
	st.u32 	[%rd253+12], %r563;
	add.s32 	%r680, %r679, 4;
	add.s32 	%r564, %r679, 3;
	setp.ne.s32 	%p95, %r564, %r186;
	mov.u32 	%r679, %r680;
	@%p95 bra 	$L__BB3_147;
$L__BB3_148:
	setp.eq.s32 	%p96, %r185, 0;
	@%p96 bra 	$L__BB3_152;
	setp.eq.s32 	%p97, %r185, 1;
	mul.wide.s32 	%rd256, %r680, 4;
	add.s64 	%rd34, %rd273, %rd256;
	ld.u32 	%r565, [%rd34+-4];
	mul.wide.u32 	%rd257, %r680, 4;
	add.s64 	%rd35, %rd158, %rd257;
	ld.u32 	%r566, [%rd35];
	sub.s32 	%r567, %r565, %r566;
	add.s64 	%rd36, %rd33, %rd257;
	ld.u32 	%r568, [%rd36];
	sub.s32 	%r569, %r568, %r191;
	add.s64 	%rd37, %rd33, %rd256;
	ld.u32 	%r570, [%rd37+-4];
	sub.s32 	%r571, %r191, %r566;
	abs.s32 	%r572, %r571;
	sub.s32 	%r573, %r570, %r572;
	max.s32 	%r574, %r569, %r573;
	max.s32 	%r196, %r567, %r574;
	add.s64 	%rd38, %rd273, %rd257;
	st.u32 	[%rd38], %r196;
	@%p97 bra 	$L__BB3_152;
	setp.eq.s32 	%p98, %r185, 2;
	add.s32 	%r575, %r680, 1;
	mul.wide.u32 	%rd258, %r575, 4;
	add.s64 	%rd259, %rd158, %rd258;
	ld.u32 	%r576, [%rd259];
	sub.s32 	%r577, %r196, %r576;
	add.s64 	%rd260, %rd33, %rd258;
	ld.u32 	%r578, [%rd260];
	sub.s32 	%r579, %r578, %r191;
	ld.u32 	%r580, [%rd37];
	sub.s32 	%r581, %r191, %r576;
	abs.s32 	%r582, %r581;
	sub.s32 	%r583, %r580, %r582;
	max.s32 	%r584, %r579, %r583;
	max.s32 	%r585, %r577, %r584;
	add.s64 	%rd261, %rd273, %rd258;
	st.u32 	[%rd261], %r585;
	@%p98 bra 	$L__BB3_152;
	ld.u32 	%r586, [%rd34+4];
	ld.u32 	%r587, [%rd35+8];
	sub.s32 	%r588, %r586, %r587;
	ld.u32 	%r589, [%rd36+8];
	sub.s32 	%r590, %r589, %r191;
	ld.u32 	%r591, [%rd37+4];
	sub.s32 	%r592, %r191, %r587;
	abs.s32 	%r593, %r592;
	sub.s32 	%r594, %r591, %r593;
	max.s32 	%r595, %r590, %r594;
	max.s32 	%r596, %r588, %r595;
	st.u32 	[%rd38+8], %r596;
$L__BB3_152:
	add.s32 	%r678, %r678, 1;
	setp.ne.s32 	%p99, %r678, %r177;
	mov.u64 	%rd271, %rd33;
	@%p99 bra 	$L__BB3_144;
$L__BB3_153:
	mul.wide.s32 	%rd262, %r661, 4;
	add.s64 	%rd263, %rd273, %rd262;
	ld.u32 	%r597, [%rd263+-4];
	add.s32 	%r643, %r597, %r643;
	add.s32 	%r649, %r649, 1;
	setp.ne.s32 	%p100, %r649, %r42;
	@%p100 bra 	$L__BB3_71;
$L__BB3_154:
	cvta.to.global.u64 	%rd264, %rd40;
	{ // callseq 15, 0
	.param .b64 param0;
	st.param.b64 	[param0], %rd158;
	call.uni 
	free, 
	(
	param0
	);
	} // callseq 15
	{ // callseq 16, 0
	.param .b64 param0;
	st.param.b64 	[param0], %rd156;
	call.uni 
	free, 
	(
	param0
	);
	} // callseq 16
	{ // callseq 17, 0
	.param .b64 param0;
	st.param.b64 	[param0], %rd157;
	call.uni 
	free, 
	(
	param0
	);
	} // callseq 17
	mul.wide.s32 	%rd265, %r1, 4;
	add.s64 	%rd266, %rd264, %rd265;
	st.global.u32 	[%rd266], %r643;
	ret;

}


// ===== COMPILED SASS (sm_100) =====

	.target	sm_100

	.elftype	@"ET_EXEC"


//--------------------- .note.nv.tkinfo           --------------------------
	.section	.note.nv.tkinfo,"",@"SHT_NOTE"
	.sectionflags	@"SHF_NOTE_NV_TKINFO"
	.tkinfo
        /*0018*/ 	.word	0x00000002
        /*0030*/ 	.string	""
        /*0030*/ 	.string	"ptxas"
        /*0030*/ 	.string	"Cuda compilation tools, release 13.0, V13.0.88"
        /*0030*/ 	.string	"Build cuda_13.0.r13.0/compiler.36424714_0"
        /*0030*/ 	.string	"-arch sm_100 -m 64 "



//--------------------- .note.nv.cuinfo           --------------------------
	.section	.note.nv.cuinfo,"",@"SHT_NOTE"
	.sectionflags	@"SHF_NOTE_NV_CUINFO"
        /*0018*/ 	.short	0x0002
        /*001a*/ 	.short	0x0064
        /*001c*/ 	.short	0x0082
	.zero		2


//--------------------- .nv.info                  --------------------------
	.section	.nv.info,"",@"SHT_CUDA_INFO"
	.align	4


	//----- nvinfo : EIATTR_REGCOUNT
	.align		4
        /*0000*/ 	.byte	0x04, 0x2f
        /*0002*/ 	.short	(.L_9 - .L_8)
	.align		4
.L_8:
        /*0004*/ 	.word	index@(createChildren)
        /*0008*/ 	.word	0x0000001e


	//----- nvinfo : EIATTR_FRAME_SIZE
	.align		4
.L_9:
        /*000c*/ 	.byte	0x04, 0x11
        /*000e*/ 	.short	(.L_11 - .L_10)
	.align		4
.L_10:
        /*0010*/ 	.word	index@(createChildren)
        /*0014*/ 	.word	0x00000000


	//----- nvinfo : EIATTR_REGCOUNT
	.align		4
.L_11:
        /*0018*/ 	.byte	0x04, 0x2f
        /*001a*/ 	.short	(.L_13 - .L_12)
	.align		4
.L_12:
        /*001c*/ 	.word	index@(countFitnessOfAllColumns)
        /*0020*/ 	.word	0x00000028


	//----- nvinfo : EIATTR_FRAME_SIZE
	.align		4
.L_13:
        /*0024*/ 	.byte	0x04, 0x11
        /*0026*/ 	.short	(.L_15 - .L_14)
	.align		4
.L_14:
        /*0028*/ 	.word	index@(countFitnessOfAllColumns)
        /*002c*/ 	.word	0x00000000


	//----- nvinfo : EIATTR_REGCOUNT
	.align		4
.L_15:
        /*0030*/ 	.byte	0x04, 0x2f
        /*0032*/ 	.short	(.L_17 - .L_16)
	.align		4
.L_16:
        /*0034*/ 	.word	index@(countFitnessOfAllRows)
        /*0038*/ 	.word	0x00000028


	//----- nvinfo : EIATTR_FRAME_SIZE
	.align		4
.L_17:
        /*003c*/ 	.byte	0x04, 0x11
        /*003e*/ 	.short	(.L_19 - .L_18)
	.align		4
.L_18:
        /*0040*/ 	.word	index@(countFitnessOfAllRows)
        /*0044*/ 	.word	0x00000000


	//----- nvinfo : EIATTR_REGCOUNT
	.align		4
.L_19:
        /*0048*/ 	.byte	0x04, 0x2f
        /*004a*/ 	.short	(.L_21 - .L_20)
	.align		4
.L_20:
        /*004c*/ 	.word	index@(evolution)
        /*0050*/ 	.word	0x00000028


	//----- nvinfo : EIATTR_FRAME_SIZE
	.align		4
.L_21:
        /*0054*/ 	.byte	0x04, 0x11
        /*0056*/ 	.short	(.L_23 - .L_22)
	.align		4
.L_22:
        /*0058*/ 	.word	index@(evolution)
        /*005c*/ 	.word	0x00000000


	//----- nvinfo : EIATTR_MIN_STACK_SIZE
	.align		4
.L_23:
        /*0060*/ 	.byte	0x04, 0x12
        /*0062*/ 	.short	(.L_25 - .L_24)
	.align		4
.L_24:
        /*0064*/ 	.word	index@(evolution)
        /*0068*/ 	.word	0x00000000


	//----- nvinfo : EIATTR_MIN_STACK_SIZE
	.align		4
.L_25:
        /*006c*/ 	.byte	0x04, 0x12
        /*006e*/ 	.short	(.L_27 - .L_26)
	.align		4
.L_26:
        /*0070*/ 	.word	index@(countFitnessOfAllRows)
        /*0074*/ 	.word	0x00000000


	//----- nvinfo : EIATTR_MIN_STACK_SIZE
	.align		4
.L_27:
        /*0078*/ 	.byte	0x04, 0x12
        /*007a*/ 	.short	(.L_29 - .L_28)
	.align		4
.L_28:
        /*007c*/ 	.word	index@(countFitnessOfAllColumns)
        /*0080*/ 	.word	0x00000000


	//----- nvinfo : EIATTR_MIN_STACK_SIZE
	.align		4
.L_29:
        /*0084*/ 	.byte	0x04, 0x12
        /*0086*/ 	.short	(.L_31 - .L_30)
	.align		4
.L_30:
        /*0088*/ 	.word	index@(createChildren)
        /*008c*/ 	.word	0x00000000
.L_31:


//--------------------- .nv.compat                --------------------------
	.section	.nv.compat,"",@"SHT_CUDA_COMPAT_INFO"
	.align	4
        /*0000*/ 	.byte	0x02, 0x09, 0x00, 0x00, 0x02, 0x02, 0x01, 0x00, 0x02, 0x05, 0x05, 0x00, 0x03, 0x07, 0x01, 0x01
        /*0010*/ 	.byte	0x02, 0x03, 0x00, 0x00, 0x02, 0x06, 0x01, 0x00, 0x04, 0x0b, 0x08, 0x00, 0x09, 0x00, 0x00, 0x00
        /*0020*/ 	.byte	0x00, 0x00, 0x00, 0x00


//--------------------- .nv.info.evolution        --------------------------
	.section	.nv.info.evolution,"",@"SHT_CUDA_INFO"
	.sectionflags	@""
	.align	4


	//----- nvinfo : EIATTR_CUDA_API_VERSION
	.align		4
        /*0000*/ 	.byte	0x04, 0x37
        /*0002*/ 	.short	(.L_33 - .L_32)
.L_32:
        /*0004*/ 	.word	0x00000082


	//----- nvinfo : EIATTR_KPARAM_INFO
	.align		4
.L_33:
        /*0008*/ 	.byte	0x04, 0x17
        /*000a*/ 	.short	(.L_35 - .L_34)
.L_34:
        /*000c*/ 	.word	0x00000000
        /*0010*/ 	.short	0x0005
        /*0012*/ 	.short	0x0028
        /*0014*/ 	.byte	0x00, 0xf5, 0x21, 0x00


	//----- nvinfo : EIATTR_KPARAM_INFO
	.align		4
.L_35:
        /*0018*/ 	.byte	0x04, 0x17
        /*001a*/ 	.short	(.L_37 - .L_36)
.L_36:
        /*001c*/ 	.word	0x00000000
        /*0020*/ 	.short	0x0004
        /*0022*/ 	.short	0x0020
        /*0024*/ 	.byte	0x00, 0xf5, 0x21, 0x00


	//----- nvinfo : EIATTR_KPARAM_INFO
	.align		4
.L_37:
        /*0028*/ 	.byte	0x04, 0x17
        /*002a*/ 	.short	(.L_39 - .L_38)
.L_38:
        /*002c*/ 	.word	0x00000000
        /*0030*/ 	.short	0x0003
        /*0032*/ 	.short	0x0018
        /*0034*/ 	.byte	0x00, 0xf5, 0x21, 0x00


	//----- nvinfo : EIATTR_KPARAM_INFO
	.align		4
.L_39:
        /*0038*/ 	.byte	0x04, 0x17
        /*003a*/ 	.short	(.L_41 - .L_40)
.L_40:
        /*003c*/ 	.word	0x00000000
        /*0040*/ 	.short	0x0002
        /*0042*/ 	.short	0x0010
        /*0044*/ 	.byte	0x00, 0xf5, 0x21, 0x00


	//----- nvinfo : EIATTR_KPARAM_INFO
	.align		4
.L_41:
        /*0048*/ 	.byte	0x04, 0x17
        /*004a*/ 	.short	(.L_43 - .L_42)
.L_42:
        /*004c*/ 	.word	0x00000000
        /*0050*/ 	.short	0x0001
        /*0052*/ 	.short	0x0008
        /*0054*/ 	.byte	0x00, 0xf5, 0x21, 0x00


	//----- nvinfo : EIATTR_KPARAM_INFO
	.align		4
.L_43:
        /*0058*/ 	.byte	0x04, 0x17
        /*005a*/ 	.short	(.L_45 - .L_44)
.L_44:
        /*005c*/ 	.word	0x00000000
        /*0060*/ 	.short	0x0000
        /*0062*/ 	.short	0x0000
        /*0064*/ 	.byte	0x00, 0xf5, 0x21, 0x00


	//----- nvinfo : EIATTR_SPARSE_MMA_MASK
	.align		4
.L_45:
        /*0068*/ 	.byte	0x03, 0x50
        /*006a*/ 	.short	0x0000


	//----- nvinfo : EIATTR_MAXREG_COUNT
	.align		4
        /*006c*/ 	.byte	0x03, 0x1b
        /*006e*/ 	.short	0x00ff


	//----- nvinfo : EIATTR_EXTERNS
	.align		4
        /*0070*/ 	.byte	0x04, 0x0f
        /*0072*/ 	.short	(.L_47 - .L_46)


	//   ....[0]....
	.align		4
.L_46:
        /*0074*/ 	.word	index@(free)


	//   ....[1]....
	.align		4
        /*0078*/ 	.word	index@(malloc)


	//----- nvinfo : EIATTR_MERCURY_ISA_VERSION
	.align		4
.L_47:
        /*007c*/ 	.byte	0x03, 0x5f
        /*007e*/ 	.short	0x0101


	//----- nvinfo : EIATTR_VRC_CTA_INIT_COUNT
	.align		4
        /*0080*/ 	.byte	0x02, 0x4a
	.zero		1
	.zero		1


	//----- nvinfo : EIATTR_SYSCALL_OFFSETS
	.align		4
        /*0084*/ 	.byte	0x04, 0x46
        /*0086*/ 	.short	(.L_49 - .L_48)


	//   ....[0]....
.L_48:
        /*0088*/ 	.word	0x00002900


	//   ....[1]....
        /*008c*/ 	.word	0x000029b0


	//   ....[2]....
        /*0090*/ 	.word	0x00002a60


	//   ....[3]....
        /*0094*/ 	.word	0x00005b50


	//   ....[4]....
        /*0098*/ 	.word	0x00005ba0


	//   ....[5]....
        /*009c*/ 	.word	0x00005bf0


	//----- nvinfo : EIATTR_EXIT_INSTR_OFFSETS
	.align		4
.L_49:
        /*00a0*/ 	.byte	0x04, 0x1c
        /*00a2*/ 	.short	(.L_51 - .L_50)


	//   ....[0]....
.L_50:
        /*00a4*/ 	.word	0x00005c30


	//----- nvinfo : EIATTR_CRS_STACK_SIZE
	.align		4
.L_51:
        /*00a8*/ 	.byte	0x04, 0x1e
        /*00aa*/ 	.short	(.L_53 - .L_52)
.L_52:
        /*00ac*/ 	.word	0x00000000


	//----- nvinfo : EIATTR_CBANK_PARAM_SIZE
	.align		4
.L_53:
        /*00b0*/ 	.byte	0x03, 0x19
        /*00b2*/ 	.short	0x0030


	//----- nvinfo : EIATTR_PARAM_CBANK
	.align		4
        /*00b4*/ 	.byte	0x04, 0x0a
        /*00b6*/ 	.short	(.L_55 - .L_54)
	.align		4
.L_54:
        /*00b8*/ 	.word	index@(.nv.constant0.evolution)
        /*00bc*/ 	.short	0x0380
        /*00be*/ 	.short	0x0030


	//----- nvinfo : EIATTR_SW_WAR
	.align		4
.L_55:
        /*00c0*/ 	.byte	0x04, 0x36
        /*00c2*/ 	.short	(.L_57 - .L_56)
.L_56:
        /*00c4*/ 	.word	0x00000008
.L_57:


//--------------------- .nv.info.countFitnessOfAllRows --------------------------
	.section	.nv.info.countFitnessOfAllRows,"",@"SHT_CUDA_INFO"
	.sectionflags	@""
	.align	4


	//----- nvinfo : EIATTR_CUDA_API_VERSION
	.align		4
        /*0000*/ 	.byte	0x04, 0x37
        /*0002*/ 	.short	(.L_59 - .L_58)
.L_58:
        /*0004*/ 	.word	0x00000082


	//----- nvinfo : EIATTR_KPARAM_INFO
	.align		4
.L_59:
        /*0008*/ 	.byte	0x04, 0x17
        /*000a*/ 	.short	(.L_61 - .L_60)
.L_60:
        /*000c*/ 	.word	0x00000000
        /*0010*/ 	.short	0x0001
        /*0012*/ 	.short	0x0008
        /*0014*/ 	.byte	0x00, 0xf5, 0x21, 0x00


	//----- nvinfo : EIATTR_KPARAM_INFO
	.align		4
.L_61:
        /*0018*/ 	.byte	0x04, 0x17
        /*001a*/ 	.short	(.L_63 - .L_62)
.L_62:
        /*001c*/ 	.word	0x00000000
        /*0020*/ 	.short	0x0000
        /*0022*/ 	.short	0x0000
        /*0024*/ 	.byte	0x00, 0xf5, 0x21, 0x00


	//----- nvinfo : EIATTR_SPARSE_MMA_MASK
	.align		4
.L_63:
        /*0028*/ 	.byte	0x03, 0x50
        /*002a*/ 	.short	0x0000


	//----- nvinfo : EIATTR_MAXREG_COUNT
	.align		4
        /*002c*/ 	.byte	0x03, 0x1b
        /*002e*/ 	.short	0x00ff


	//----- nvinfo : EIATTR_EXTERNS
	.align		4
        /*0030*/ 	.byte	0x04, 0x0f
        /*0032*/ 	.short	(.L_65 - .L_64)


	//   ....[0]....
	.align		4
.L_64:
        /*0034*/ 	.word	index@(free)


	//   ....[1]....
	.align		4
        /*0038*/ 	.word	index@(malloc)


	//----- nvinfo : EIATTR_MERCURY_ISA_VERSION
	.align		4
.L_65:
        /*003c*/ 	.byte	0x03, 0x5f
        /*003e*/ 	.short	0x0101


	//----- nvinfo : EIATTR_VRC_CTA_INIT_COUNT
	.align		4
        /*0040*/ 	.byte	0x02, 0x4a
	.zero		1
	.zero		1


	//----- nvinfo : EIATTR_SYSCALL_OFFSETS
	.align		4
        /*0044*/ 	.byte	0x04, 0x46
        /*0046*/ 	.short	(.L_67 - .L_66)


	//   ....[0]....
.L_66:
        /*0048*/ 	.word	0x000002a0


	//   ....[1]....
        /*004c*/ 	.word	0x00000a30


	//   ....[2]....
        /*0050*/ 	.word	0x00000aa0


	//   ....[3]....
        /*0054*/ 	.word	0x000017e0


	//   ....[4]....
        /*0058*/ 	.word	0x00001830


	//   ....[5]....
        /*005c*/ 	.word	0x00001880


	//----- nvinfo : EIATTR_EXIT_INSTR_OFFSETS
	.align		4
.L_67:
        /*0060*/ 	.byte	0x04, 0x1c
        /*0062*/ 	.short	(.L_69 - .L_68)


	//   ....[0]....
.L_68:
        /*0064*/ 	.word	0x00001890


	//----- nvinfo : EIATTR_CRS_STACK_SIZE
	.align		4
.L_69:
        /*0068*/ 	.byte	0x04, 0x1e
        /*006a*/ 	.short	(.L_71 - .L_70)
.L_70:
        /*006c*/ 	.word	0x00000000


	//----- nvinfo : EIATTR_CBANK_PARAM_SIZE
	.align		4
.L_71:
        /*0070*/ 	.byte	0x03, 0x19
        /*0072*/ 	.short	0x0010


	//----- nvinfo : EIATTR_PARAM_CBANK
	.align		4
        /*0074*/ 	.byte	0x04, 0x0a
        /*0076*/ 	.short	(.L_73 - .L_72)
	.align		4
.L_72:
        /*0078*/ 	.word	index@(.nv.constant0.countFitnessOfAllRows)
        /*007c*/ 	.short	0x0380
        /*007e*/ 	.short	0x0010


	//----- nvinfo : EIATTR_SW_WAR
	.align		4
.L_73:
        /*0080*/ 	.byte	0x04, 0x36
        /*0082*/ 	.short	(.L_75 - .L_74)
.L_74:
        /*0084*/ 	.word	0x00000008
.L_75:


//--------------------- .nv.info.countFitnessOfAllColumns --------------------------
	.section	.nv.info.countFitnessOfAllColumns,"",@"SHT_CUDA_INFO"
	.sectionflags	@""
	.align	4


	//----- nvinfo : EIATTR_CUDA_API_VERSION
	.align		4
        /*0000*/ 	.byte	0x04, 0x37
        /*0002*/ 	.short	(.L_77 - .L_76)
.L_76:
        /*0004*/ 	.word	0x00000082


	//----- nvinfo : EIATTR_KPARAM_INFO
	.align		4
.L_77:
        /*0008*/ 	.byte	0x04, 0x17
        /*000a*/ 	.short	(.L_79 - .L_78)
.L_78:
        /*000c*/ 	.word	0x00000000
        /*0010*/ 	.short	0x0001
        /*0012*/ 	.short	0x0008
        /*0014*/ 	.byte	0x00, 0xf5, 0x21, 0x00


	//----- nvinfo : EIATTR_KPARAM_INFO
	.align		4
.L_79:
        /*0018*/ 	.byte	0x04, 0x17
        /*001a*/ 	.short	(.L_81 - .L_80)
.L_80:
        /*001c*/ 	.word	0x00000000
        /*0020*/ 	.short	0x0000
        /*0022*/ 	.short	0x0000
        /*0024*/ 	.byte	0x00, 0xf5, 0x21, 0x00


	//----- nvinfo : EIATTR_SPARSE_MMA_MASK
	.align		4
.L_81:
        /*0028*/ 	.byte	0x03, 0x50
        /*002a*/ 	.short	0x0000


	//----- nvinfo : EIATTR_MAXREG_COUNT
	.align		4
        /*002c*/ 	.byte	0x03, 0x1b
        /*002e*/ 	.short	0x00ff


	//----- nvinfo : EIATTR_EXTERNS
	.align		4
        /*0030*/ 	.byte	0x04, 0x0f
        /*0032*/ 	.short	(.L_83 - .L_82)


	//   ....[0]....
	.align		4
.L_82:
        /*0034*/ 	.word	index@(free)


	//   ....[1]....
	.align		4
        /*0038*/ 	.word	index@(malloc)


	//----- nvinfo : EIATTR_MERCURY_ISA_VERSION
	.align		4
.L_83:
        /*003c*/ 	.byte	0x03, 0x5f
        /*003e*/ 	.short	0x0101


	//----- nvinfo : EIATTR_VRC_CTA_INIT_COUNT
	.align		4
        /*0040*/ 	.byte	0x02, 0x4a
	.zero		1
	.zero		1


	//----- nvinfo : EIATTR_SYSCALL_OFFSETS
	.align		4
        /*0044*/ 	.byte	0x04, 0x46
        /*0046*/ 	.short	(.L_85 - .L_84)


	//   ....[0]....
.L_84:
        /*0048*/ 	.word	0x000002b0


	//   ....[1]....
        /*004c*/ 	.word	0x00000a70


	//   ....[2]....
        /*0050*/ 	.word	0x00000ae0


	//   ....[3]....
        /*0054*/ 	.word	0x00001810


	//   ....[4]....
        /*0058*/ 	.word	0x00001860


	//   ....[5]....
        /*005c*/ 	.word	0x000018b0


	//----- nvinfo : EIATTR_EXIT_INSTR_OFFSETS
	.align		4
.L_85:
        /*0060*/ 	.byte	0x04, 0x1c
        /*0062*/ 	.short	(.L_87 - .L_86)


	//   ....[0]....
.L_86:
        /*0064*/ 	.word	0x000018c0


	//----- nvinfo : EIATTR_CRS_STACK_SIZE
	.align		4
.L_87:
        /*0068*/ 	.byte	0x04, 0x1e
        /*006a*/ 	.short	(.L_89 - .L_88)
.L_88:
        /*006c*/ 	.word	0x00000000


	//----- nvinfo : EIATTR_CBANK_PARAM_SIZE
	.align		4
.L_89:
        /*0070*/ 	.byte	0x03, 0x19
        /*0072*/ 	.short	0x0010


	//----- nvinfo : EIATTR_PARAM_CBANK
	.align		4
        /*0074*/ 	.byte	0x04, 0x0a
        /*0076*/ 	.short	(.L_91 - .L_90)
	.align		4
.L_90:
        /*0078*/ 	.word	index@(.nv.constant0.countFitnessOfAllColumns)
        /*007c*/ 	.short	0x0380
        /*007e*/ 	.short	0x0010


	//----- nvinfo : EIATTR_SW_WAR
	.align		4
.L_91:
        /*0080*/ 	.byte	0x04, 0x36
        /*0082*/ 	.short	(.L_93 - .L_92)
.L_92:
        /*0084*/ 	.word	0x00000008
.L_93:


//--------------------- .nv.info.createChildren   --------------------------
	.section	.nv.info.createChildren,"",@"SHT_CUDA_INFO"
	.sectionflags	@""
	.align	4


	//----- nvinfo : EIATTR_CUDA_API_VERSION
	.align		4
        /*0000*/ 	.byte	0x04, 0x37
        /*0002*/ 	.short	(.L_95 - .L_94)
.L_94:
        /*0004*/ 	.word	0x00000082


	//----- nvinfo : EIATTR_KPARAM_INFO
	.align		4
.L_95:
        /*0008*/ 	.byte	0x04, 0x17
        /*000a*/ 	.short	(.L_97 - .L_96)
.L_96:
        /*000c*/ 	.word	0x00000000
        /*0010*/ 	.short	0x0003
        /*0012*/ 	.short	0x0018
        /*0014*/ 	.byte	0x00, 0xf5, 0x21, 0x00


	//----- nvinfo : EIATTR_KPARAM_INFO
	.align		4
.L_97:
        /*0018*/ 	.byte	0x04, 0x17
        /*001a*/ 	.short	(.L_99 - .L_98)
.L_98:
        /*001c*/ 	.word	0x00000000
        /*0020*/ 	.short	0x0002
        /*0022*/ 	.short	0x0010
        /*0024*/ 	.byte	0x00, 0xf5, 0x21, 0x00


	//----- nvinfo : EIATTR_KPARAM_INFO
	.align		4
.L_99:
        /*0028*/ 	.byte	0x04, 0x17
        /*002a*/ 	.short	(.L_101 - .L_100)
.L_100:
        /*002c*/ 	.word	0x00000000
        /*0030*/ 	.short	0x0001
        /*0032*/ 	.short	0x0008
        /*0034*/ 	.byte	0x00, 0xf5, 0x21, 0x00


	//----- nvinfo : EIATTR_KPARAM_INFO
	.align		4
.L_101:
        /*0038*/ 	.byte	0x04, 0x17
        /*003a*/ 	.short	(.L_103 - .L_102)
.L_102:
        /*003c*/ 	.word	0x00000000
        /*0040*/ 	.short	0x0000
        /*0042*/ 	.short	0x0000
        /*0044*/ 	.byte	0x00, 0xf5, 0x21, 0x00


	//----- nvinfo : EIATTR_SPARSE_MMA_MASK
	.align		4
.L_103:
        /*0048*/ 	.byte	0x03, 0x50
        /*004a*/ 	.short	0x0000


	//----- nvinfo : EIATTR_MAXREG_COUNT
	.align		4
        /*004c*/ 	.byte	0x03, 0x1b
        /*004e*/ 	.short	0x00ff


	//----- nvinfo : EIATTR_MERCURY_ISA_VERSION
	.align		4
        /*0050*/ 	.byte	0x03, 0x5f
        /*0052*/ 	.short	0x0101


	//----- nvinfo : EIATTR_VRC_CTA_INIT_COUNT
	.align		4
        /*0054*/ 	.byte	0x02, 0x4a
	.zero		1
	.zero		1


	//----- nvinfo : EIATTR_EXIT_INSTR_OFFSETS
	.align		4
        /*0058*/ 	.byte	0x04, 0x1c
        /*005a*/ 	.short	(.L_105 - .L_104)


	//   ....[0]....
.L_104:
        /*005c*/ 	.word	0x00001940


	//   ....[1]....
        /*0060*/ 	.word	0x000027b0


	//   ....[2]....
        /*0064*/ 	.word	0x00002890


	//----- nvinfo : EIATTR_CBANK_PARAM_SIZE
	.align		4
.L_105:
        /*0068*/ 	.byte	0x03, 0x19
        /*006a*/ 	.short	0x0020


	//----- nvinfo : EIATTR_PARAM_CBANK
	.align		4
        /*006c*/ 	.byte	0x04, 0x0a
        /*006e*/ 	.short	(.L_107 - .L_106)
	.align		4
.L_106:
        /*0070*/ 	.word	index@(.nv.constant0.createChildren)
        /*0074*/ 	.short	0x0380
        /*0076*/ 	.short	0x0020


	//----- nvinfo : EIATTR_SW_WAR
	.align		4
.L_107:
        /*0078*/ 	.byte	0x04, 0x36
        /*007a*/ 	.short	(.L_109 - .L_108)
.L_108:
        /*007c*/ 	.word	0x00000008
.L_109:


//--------------------- .nv.callgraph             --------------------------
	.section	.nv.callgraph,"",@"SHT_CUDA_CALLGRAPH"
	.align	4
	.sectionentsize	8
	.align		4
        /*0000*/ 	.word	0x00000000
	.align		4
        /*0004*/ 	.word	0xffffffff
	.align		4
        /*0008*/ 	.word	index@(evolution)
	.align		4
        /*000c*/ 	.word	index@(free)
	.align		4
        /*0010*/ 	.word	index@(evolution)
	.align		4
        /*0014*/ 	.word	index@(malloc)
	.align		4
        /*0018*/ 	.word	index@(countFitnessOfAllRows)
	.align		4
        /*001c*/ 	.word	index@(free)
	.align		4
        /*0020*/ 	.word	index@(countFitnessOfAllRows)
	.align		4
        /*0024*/ 	.word	index@(malloc)
	.align		4
        /*0028*/ 	.word	index@(countFitnessOfAllColumns)
	.align		4
        /*002c*/ 	.word	index@(free)
	.align		4
        /*0030*/ 	.word	index@(countFitnessOfAllColumns)
	.align		4
        /*0034*/ 	.word	index@(malloc)
	.align		4
        /*0038*/ 	.word	0x00000000
	.align		4
        /*003c*/ 	.word	0xfffffffe
	.align		4
        /*0040*/ 	.word	0x00000000
	.align		4
        /*0044*/ 	.word	0xfffffffd
	.align		4
        /*0048*/ 	.word	0x00000000
	.align		4
        /*004c*/ 	.word	0xfffffffc


//--------------------- .nv.constant4             --------------------------
	.section	.nv.constant4,"a",@progbits
	.align	8
	.align		8
.nv.constant4:
        /*0000*/ 	.dword	free
	.align		8
        /*0008*/ 	.dword	malloc


//--------------------- .nv.constant3             --------------------------
	.section	.nv.constant3,"a",@progbits
	.align	4
.nv.constant3:
	.type		legendU,@object
	.size		legendU,(sizesOfLegendsU - legendU)
legendU:
	.zero		10000
	.type		sizesOfLegendsU,@object
	.size		sizesOfLegendsU,(shiftsOfLegendsU - sizesOfLegendsU)
sizesOfLegendsU:
	.zero		400
	.type		shiftsOfLegendsU,@object
	.size		shiftsOfLegendsU,(legendL - shiftsOfLegendsU)
shiftsOfLegendsU:
	.zero		400
	.type		legendL,@object
	.size		legendL,(sizesOfLegendsL - legendL)
legendL:
	.zero		10000
	.type		sizesOfLegendsL,@object
	.size		sizesOfLegendsL,(shiftsOfLegendsL - sizesOfLegendsL)
sizesOfLegendsL:
	.zero		400
	.type		shiftsOfLegendsL,@object
	.size		shiftsOfLegendsL,(heightWidth - shiftsOfLegendsL)
shiftsOfLegendsL:
	.zero		400
	.type		heightWidth,@object
	.size		heightWidth,(numberOfMutations - heightWidth)
heightWidth:
	.zero		16
	.type		numberOfMutations,@object
	.size		numberOfMutations,(.L_7 - numberOfMutations)
numberOfMutations:
        /*5470*/ 	.byte	0x04, 0x00, 0x00, 0x00
.L_7:


//--------------------- .text.evolution           --------------------------
	.section	.text.evolution,"ax",@progbits
	.align	128
        .global         evolution
        .type           evolution,@function
        .size           evolution,(.L_x_215 - evolution)
        .other          evolution,@"STO_CUDA_ENTRY STV_DEFAULT"
evolution:
.text.evolution:
[----:B------:R-:W0:Y:S01]  /*0000*/  LDC R1, c[0x0][0x37c] ;  /* 0x0000df00ff017b82 */ /* 0x000e220000000800 */
[----:B------:R-:W1:Y:S07]  /*0010*/  S2R R22, SR_CTAID.X ;  /* 0x0000000000167919 */ /* 0x000e6e0000002500 */
[----:B------:R-:W2:Y:S01]  /*0020*/  LDC.64 R4, c[0x0][0x3a8] ;  /* 0x0000ea00ff047b82 */ /* 0x000ea20000000a00 */
[----:B------:R-:W1:Y:S01]  /*0030*/  LDCU UR4, c[0x0][0x360] ;  /* 0x00006c00ff0477ac */ /* 0x000e620008000800 */
[----:B------:R-:W1:Y:S01]  /*0040*/  S2R R3, SR_TID.X ;  /* 0x0000000000037919 */ /* 0x000e620000002100 */
[----:B------:R-:W3:Y:S01]  /*0050*/  LDCU.64 UR36, c[0x0][0x358] ;  /* 0x00006b00ff2477ac */ /* 0x000ee20008000a00 */
[----:B-1----:R-:W-:-:S04]  /*0060*/  IMAD R22, R22, UR4, R3 ;  /* 0x0000000416167c24 */ /* 0x002fc8000f8e0203 */
[----:B------:R-:W1:Y:S01]  /*0070*/  LDC R3, c[0x3][0x5468] ;  /* 0x00d51a00ff037b82 */ /* 0x000e620000000800 */
[----:B--2---:R-:W-:-:S05]  /*0080*/  IMAD.WIDE R4, R22, 0x4, R4 ;  /* 0x0000000416047825 */ /* 0x004fca00078e0204 */
[----:B---3--:R2:W5:Y:S01]  /*0090*/  LDG.E R2, desc[UR36][R4.64] ;  /* 0x0000002404027981 */ /* 0x008562000c1e1900 */
[----:B-1----:R-:W-:Y:S01]  /*00a0*/  ISETP.GE.AND P0, PT, R3, 0x2, PT ;  /* 0x000000020300780c */ /* 0x002fe20003f06270 */
[----:B------:R-:W-:-:S12]  /*00b0*/  IMAD R0, R22, R3, RZ ;  /* 0x0000000316007224 */ /* 0x000fd800078e02ff */
[----:B0-2---:R-:W-:Y:S05]  /*00c0*/  @!P0 BRA `(.L_x_0) ;  /* 0x0000000c00a48947 */ /* 0x005fea0003800000 */
[----:B------:R-:W-:Y:S01]  /*00d0*/  ISETP.GE.U32.AND P0, PT, R3, 0x8, PT ;  /* 0x000000080300780c */ /* 0x000fe20003f06070 */
[----:B------:R-:W-:Y:S01]  /*00e0*/  HFMA2 R4, -RZ, RZ, 0, 0 ;  /* 0x00000000ff047431 */ /* 0x000fe200000001ff */
[----:B------:R-:W-:-:S04]  /*00f0*/  SHF.R.U32.HI R5, RZ, 0x1, R3 ;  /* 0x00000001ff057819 */ /* 0x000fc80000011603 */
[----:B------:R-:W-:-:S07]  /*0100*/  LOP3.LUT R18, R5, 0x3, RZ, 0xc0, !PT ;  /* 0x0000000305127812 */ /* 0x000fce00078ec0ff */
[----:B------:R-:W-:Y:S05]  /*0110*/  @!P0 BRA `(.L_x_1) ;  /* 0x0000000c004c8947 */ /* 0x000fea0003800000 */
[----:B------:R-:W-:Y:S01]  /*0120*/  LOP3.LUT R4, R5, 0x3ffffffc, RZ, 0xc0, !PT ;  /* 0x3ffffffc05047812 */ /* 0x000fe200078ec0ff */
[----:B------:R-:W-:-:S03]  /*0130*/  IMAD.MOV.U32 R5, RZ, RZ, RZ ;  /* 0x000000ffff057224 */ /* 0x000fc600078e00ff */
[----:B------:R-:W-:-:S13]  /*0140*/  ISETP.GT.AND P0, PT, R4, RZ, PT ;  /* 0x000000ff0400720c */ /* 0x000fda0003f04270 */
[----:B------:R-:W-:Y:S05]  /*0150*/  @!P0 BRA `(.L_x_2) ;  /* 0x0000000800c08947 */ /* 0x000fea0003800000 */
[----:B------:R-:W-:Y:S02]  /*0160*/  IADD3 R6, PT, PT, R4, -R5, RZ ;  /* 0x8000000504067210 */ /* 0x000fe40007ffe0ff */
[----:B------:R-:W-:Y:S02]  /*0170*/  PLOP3.LUT P0, PT, PT, PT, PT, 0x80, 0x8 ;  /* 0x000000000008781c */ /* 0x000fe40003f0f070 */
[----:B------:R-:W-:-:S13]  /*0180*/  ISETP.GT.AND P1, PT, R6, 0xc, PT ;  /* 0x0000000c0600780c */ /* 0x000fda0003f24270 */
[----:B------:R-:W-:Y:S05]  /*0190*/  @!P1 BRA `(.L_x_3) ;  /* 0x0000000400bc9947 */ /* 0x000fea0003800000 */
[----:B------:R-:W-:Y:S01]  /*01a0*/  PLOP3.LUT P0, PT, PT, PT, PT, 0x8, 0x80 ;  /* 0x000000000080781c */ /* 0x000fe20003f0e170 */
[----:B------:R-:W-:-:S12]  /*01b0*/  VIADD R12, R4, 0xfffffff4 ;  /* 0xfffffff4040c7836 */ /* 0x000fd80000000000 */
.L_x_4:
[----:B0-----:R-:W0:Y:S08]  /*01c0*/  LDC.64 R10, c[0x0][0x3a0] ;  /* 0x0000e800ff0a7b82 */ /* 0x001e300000000a00 */
[----:B------:R-:W1:Y:S01]  /*01d0*/  LDC.64 R6, c[0x0][0x380] ;  /* 0x0000e000ff067b82 */ /* 0x000e620000000a00 */
[----:B0-----:R-:W-:-:S05]  /*01e0*/  IMAD.WIDE.U32 R16, R5, 0x4, R10 ;  /* 0x0000000405107825 */ /* 0x001fca00078e000a */
[----:B------:R-:W2:Y:S02]  /*01f0*/  LDG.E R9, desc[UR36][R16.64] ;  /* 0x0000002410097981 */ /* 0x000ea4000c1e1900 */
[----:B--2---:R-:W-:Y:S02]  /*0200*/  IADD3 R21, PT, PT, R0, R9, RZ ;  /* 0x0000000900157210 */ /* 0x004fe40007ffe0ff */
[----:B------:R-:W0:Y:S03]  /*0210*/  LDC.64 R8, c[0x0][0x388] ;  /* 0x0000e200ff087b82 */ /* 0x000e260000000a00 */
[----:B-1----:R-:W-:-:S06]  /*0220*/  IMAD.WIDE R14, R21, 0x4, R6 ;  /* 0x00000004150e7825 */ /* 0x002fcc00078e0206 */
[----:B------:R-:W2:Y:S01]  /*0230*/  LDG.E R15, desc[UR36][R14.64] ;  /* 0x000000240e0f7981 */ /* 0x000ea2000c1e1900 */
[----:B0-----:R-:W-:-:S05]  /*0240*/  IMAD.WIDE R20, R21, 0x4, R8 ;  /* 0x0000000415147825 */ /* 0x001fca00078e0208 */
[----:B--2---:R0:W-:Y:S04]  /*0250*/  STG.E desc[UR36][R20.64], R15 ;  /* 0x0000000f14007986 */ /* 0x0041e8000c101924 */
[----:B------:R-:W2:Y:S02]  /*0260*/  LDG.E R13, desc[UR36][R16.64+0x4] ;  /* 0x00000424100d7981 */ /* 0x000ea4000c1e1900 */
[----:B--2---:R-:W-:-:S04]  /*0270*/  IMAD.IADD R13, R0, 0x1, R13 ;  /* 0x00000001000d7824 */ /* 0x004fc800078e020d */
[----:B------:R-:W-:-:S05]  /*0280*/  IMAD.WIDE R24, R13, 0x4, R6 ;  /* 0x000000040d187825 */ /* 0x000fca00078e0206 */
[----:B------:R-:W2:Y:S01]  /*0290*/  LDG.E R19, desc[UR36][R24.64] ;  /* 0x0000002418137981 */ /* 0x000ea2000c1e1900 */
[----:B------:R-:W-:-:S05]  /*02a0*/  IMAD.WIDE R26, R13, 0x4, R8 ;  /* 0x000000040d1a7825 */ /* 0x000fca00078e0208 */
[----:B--2---:R1:W-:Y:S04]  /*02b0*/  STG.E desc[UR36][R26.64], R19 ;  /* 0x000000131a007986 */ /* 0x0043e8000c101924 */
[----:B------:R-:W2:Y:S02]  /*02c0*/  LDG.E R13, desc[UR36][R16.64+0x8] ;  /* 0x00000824100d7981 */ /* 0x000ea4000c1e1900 */
[----:B--2---:R-:W-:-:S05]  /*02d0*/  IADD3 R13, PT, PT, R0, R13, RZ ;  /* 0x0000000d000d7210 */ /* 0x004fca0007ffe0ff */
[----:B------:R-:W-:-:S06]  /*02e0*/  IMAD.WIDE R28, R13, 0x4, R6 ;  /* 0x000000040d1c7825 */ /* 0x000fcc00078e0206 */
[----:B------:R-:W2:Y:S01]  /*02f0*/  LDG.E R29, desc[UR36][R28.64] ;  /* 0x000000241c1d7981 */ /* 0x000ea2000c1e1900 */
[----:B0-----:R-:W-:-:S05]  /*0300*/  IMAD.WIDE R20, R13, 0x4, R8 ;  /* 0x000000040d147825 */ /* 0x001fca00078e0208 */
[----:B--2---:R0:W-:Y:S04]  /*0310*/  STG.E desc[UR36][R20.64], R29 ;  /* 0x0000001d14007986 */ /* 0x0041e8000c101924 */
[----:B------:R-:W2:Y:S02]  /*0320*/  LDG.E R13, desc[UR36][R16.64+0xc] ;  /* 0x00000c24100d7981 */ /* 0x000ea4000c1e1900 */
[----:B--2---:R-:W-:-:S04]  /*0330*/  IMAD.IADD R13, R0, 0x1, R13 ;  /* 0x00000001000d7824 */ /* 0x004fc800078e020d */
[----:B------:R-:W-:-:S05]  /*0340*/  IMAD.WIDE R24, R13, 0x4, R6 ;  /* 0x000000040d187825 */ /* 0x000fca00078e0206 */
[----:B------:R-:W2:Y:S01]  /*0350*/  LDG.E R23, desc[UR36][R24.64] ;  /* 0x0000002418177981 */ /* 0x000ea2000c1e1900 */
[----:B------:R-:W-:Y:S01]  /*0360*/  IADD3 R15, PT, PT, R5, 0x4, RZ ;  /* 0x00000004050f7810 */ /* 0x000fe20007ffe0ff */
[----:B-1----:R-:W-:-:S04]  /*0370*/  IMAD.WIDE R26, R13, 0x4, R8 ;  /* 0x000000040d1a7825 */ /* 0x002fc800078e0208 */
[----:B------:R-:W-:Y:S01]  /*0380*/  IMAD.WIDE.U32 R14, R15, 0x4, R10 ;  /* 0x000000040f0e7825 */ /* 0x000fe200078e000a */
[----:B--2---:R1:W-:Y:S04]  /*0390*/  STG.E desc[UR36][R26.64], R23 ;  /* 0x000000171a007986 */ /* 0x0043e8000c101924 */
[----:B------:R-:W2:Y:S02]  /*03a0*/  LDG.E R13, desc[UR36][R14.64] ;  /* 0x000000240e0d7981 */ /* 0x000ea4000c1e1900 */
[----:B--2---:R-:W-:-:S04]  /*03b0*/  IMAD.IADD R13, R0, 0x1, R13 ;  /* 0x00000001000d7824 */ /* 0x004fc800078e020d */
[----:B0-----:R-:W-:-:S05]  /*03c0*/  IMAD.WIDE R20, R13, 0x4, R6 ;  /* 0x000000040d147825 */ /* 0x001fca00078e0206 */
[----:B------:R-:W2:Y:S01]  /*03d0*/  LDG.E R19, desc[UR36][R20.64] ;  /* 0x0000002414137981 */ /* 0x000ea2000c1e1900 */
[----:B------:R-:W-:-:S05]  /*03e0*/  IMAD.WIDE R16, R13, 0x4, R8 ;  /* 0x000000040d107825 */ /* 0x000fca00078e0208 */
[----:B--2---:R0:W-:Y:S04]  /*03f0*/  STG.E desc[UR36][R16.64], R19 ;  /* 0x0000001310007986 */ /* 0x0041e8000c101924 */
[----:B------:R-:W2:Y:S02]  /*0400*/  LDG.E R13, desc[UR36][R14.64+0x4] ;  /* 0x000004240e0d7981 */ /* 0x000ea4000c1e1900 */
[----:B--2---:R-:W-:-:S05]  /*0410*/  IADD3 R13, PT, PT, R0, R13, RZ ;  /* 0x0000000d000d7210 */ /* 0x004fca0007ffe0ff */
[----:B------:R-:W-:-:S05]  /*0420*/  IMAD.WIDE R24, R13, 0x4, R6 ;  /* 0x000000040d187825 */ /* 0x000fca00078e0206 */
[----:B------:R-:W2:Y:S01]  /*0430*/  LDG.E R31, desc[UR36][R24.64] ;  /* 0x00000024181f7981 */ /* 0x000ea2000c1e1900 */
[----:B-1----:R-:W-:-:S05]  /*0440*/  IMAD.WIDE R26, R13, 0x4, R8 ;  /* 0x000000040d1a7825 */ /* 0x002fca00078e0208 */
[----:B--2---:R1:W-:Y:S04]  /*0450*/  STG.E desc[UR36][R26.64], R31 ;  /* 0x0000001f1a007986 */ /* 0x0043e8000c101924 */
[----:B------:R-:W2:Y:S02]  /*0460*/  LDG.E R13, desc[UR36][R14.64+0x8] ;  /* 0x000008240e0d7981 */ /* 0x000ea4000c1e1900 */
[----:B--2---:R-:W-:-:S04]  /*0470*/  IMAD.IADD R13, R0, 0x1, R13 ;  /* 0x00000001000d7824 */ /* 0x004fc800078e020d */
[----:B------:R-:W-:-:S06]  /*0480*/  IMAD.WIDE R20, R13, 0x4, R6 ;  /* 0x000000040d147825 */ /* 0x000fcc00078e0206 */
[----:B------:R-:W2:Y:S01]  /*0490*/  LDG.E R21, desc[UR36][R20.64] ;  /* 0x0000002414157981 */ /* 0x000ea2000c1e1900 */
[----:B------:R-:W-:-:S05]  /*04a0*/  IMAD.WIDE R28, R13, 0x4, R8 ;  /* 0x000000040d1c7825 */ /* 0x000fca00078e0208 */
[----:B--2---:R2:W-:Y:S04]  /*04b0*/  STG.E desc[UR36][R28.64], R21 ;  /* 0x000000151c007986 */ /* 0x0045e8000c101924 */
[----:B------:R-:W3:Y:S02]  /*04c0*/  LDG.E R13, desc[UR36][R14.64+0xc] ;  /* 0x00000c240e0d7981 */ /* 0x000ee4000c1e1900 */
[----:B---3--:R-:W-:-:S05]  /*04d0*/  IADD3 R13, PT, PT, R0, R13, RZ ;  /* 0x0000000d000d7210 */ /* 0x008fca0007ffe0ff */
[----:B------:R-:W-:-:S05]  /*04e0*/  IMAD.WIDE R24, R13, 0x4, R6 ;  /* 0x000000040d187825 */ /* 0x000fca00078e0206 */
[----:B0-----:R-:W3:Y:S01]  /*04f0*/  LDG.E R19, desc[UR36][R24.64] ;  /* 0x0000002418137981 */ /* 0x001ee2000c1e1900 */
[----:B------:R-:W-:Y:S02]  /*0500*/  VIADD R17, R5, 0x8 ;  /* 0x0000000805117836 */ /* 0x000fe40000000000 */
[----:B-1----:R-:W-:-:S04]  /*0510*/  IMAD.WIDE R26, R13, 0x4, R8 ;  /* 0x000000040d1a7825 */ /* 0x002fc800078e0208 */
[----:B------:R-:W-:Y:S01]  /*0520*/  IMAD.WIDE.U32 R16, R17, 0x4, R10 ;  /* 0x0000000411107825 */ /* 0x000fe200078e000a */
[----:B---3--:R0:W-:Y:S04]  /*0530*/  STG.E desc[UR36][R26.64], R19 ;  /* 0x000000131a007986 */ /* 0x0081e8000c101924 */
[----:B------:R-:W3:Y:S02]  /*0540*/  LDG.E R13, desc[UR36][R16.64] ;  /* 0x00000024100d7981 */ /* 0x000ee4000c1e1900 */
[----:B---3--:R-:W-:-:S05]  /*0550*/  IADD3 R13, PT, PT, R0, R13, RZ ;  /* 0x0000000d000d7210 */ /* 0x008fca0007ffe0ff */
[----:B--2---:R-:W-:-:S05]  /*0560*/  IMAD.WIDE R20, R13, 0x4, R6 ;  /* 0x000000040d147825 */ /* 0x004fca00078e0206 */
[----:B------:R-:W2:Y:S01]  /*0570*/  LDG.E R23, desc[UR36][R20.64] ;  /* 0x0000002414177981 */ /* 0x000ea2000c1e1900 */
[----:B------:R-:W-:-:S05]  /*0580*/  IMAD.WIDE R14, R13, 0x4, R8 ;  /* 0x000000040d0e7825 */ /* 0x000fca00078e0208 */
[----:B--2---:R1:W-:Y:S04]  /*0590*/  STG.E desc[UR36][R14.64], R23 ;  /* 0x000000170e007986 */ /* 0x0043e8000c101924 */
[----:B------:R-:W2:Y:S02]  /*05a0*/  LDG.E R13, desc[UR36][R16.64+0x4] ;  /* 0x00000424100d7981 */ /* 0x000ea4000c1e1900 */
[----:B--2---:R-:W-:-:S04]  /*05b0*/  IMAD.IADD R13, R0, 0x1, R13 ;  /* 0x00000001000d7824 */ /* 0x004fc800078e020d */
[----:B------:R-:W-:-:S05]  /*05c0*/  IMAD.WIDE R24, R13, 0x4, R6 ;  /* 0x000000040d187825 */ /* 0x000fca00078e0206 */
[----:B------:R-:W2:Y:S01]  /*05d0*/  LDG.E R29, desc[UR36][R24.64] ;  /* 0x00000024181d7981 */ /* 0x000ea2000c1e1900 */
[----:B0-----:R-:W-:-:S05]  /*05e0*/  IMAD.WIDE R26, R13, 0x4, R8 ;  /* 0x000000040d1a7825 */ /* 0x001fca00078e0208 */
[----:B--2---:R0:W-:Y:S04]  /*05f0*/  STG.E desc[UR36][R26.64], R29 ;  /* 0x0000001d1a007986 */ /* 0x0041e8000c101924 */
[----:B------:R-:W2:Y:S02]  /*0600*/  LDG.E R13, desc[UR36][R16.64+0x8] ;  /* 0x00000824100d7981 */ /* 0x000ea4000c1e1900 */
[----:B--2---:R-:W-:-:S05]  /*0610*/  IADD3 R13, PT, PT, R0, R13, RZ ;  /* 0x0000000d000d7210 */ /* 0x004fca0007ffe0ff */
[----:B------:R-:W-:-:S06]  /*0620*/  IMAD.WIDE R20, R13, 0x4, R6 ;  /* 0x000000040d147825 */ /* 0x000fcc00078e0206 */
[----:B------:R-:W2:Y:S01]  /*0630*/  LDG.E R21, desc[UR36][R20.64] ;  /* 0x0000002414157981 */ /* 0x000ea2000c1e1900 */
[----:B-1----:R-:W-:-:S05]  /*0640*/  IMAD.WIDE R14, R13, 0x4, R8 ;  /* 0x000000040d0e7825 */ /* 0x002fca00078e0208 */
[----:B--2---:R1:W-:Y:S04]  /*0650*/  STG.E desc[UR36][R14.64], R21 ;  /* 0x000000150e007986 */ /* 0x0043e8000c101924 */
[----:B------:R-:W2:Y:S02]  /*0660*/  LDG.E R13, desc[UR36][R16.64+0xc] ;  /* 0x00000c24100d7981 */ /* 0x000ea4000c1e1900 */
[----:B--2---:R-:W-:-:S04]  /*0670*/  IMAD.IADD R13, R0, 0x1, R13 ;  /* 0x00000001000d7824 */ /* 0x004fc800078e020d */
[----:B------:R-:W-:-:S06]  /*0680*/  IMAD.WIDE R24, R13, 0x4, R6 ;  /* 0x000000040d187825 */ /* 0x000fcc00078e0206 */
[----:B------:R-:W2:Y:S01]  /*0690*/  LDG.E R25, desc[UR36][R24.64] ;  /* 0x0000002418197981 */ /* 0x000ea2000c1e1900 */
[----:B------:R-:W-:Y:S01]  /*06a0*/  IADD3 R19, PT, PT, R5, 0xc, RZ ;  /* 0x0000000c05137810 */ /* 0x000fe20007ffe0ff */
[----:B0-----:R-:W-:-:S04]  /*06b0*/  IMAD.WIDE R26, R13, 0x4, R8 ;  /* 0x000000040d1a7825 */ /* 0x001fc800078e0208 */
[----:B------:R-:W-:Y:S01]  /*06c0*/  IMAD.WIDE.U32 R10, R19, 0x4, R10 ;  /* 0x00000004130a7825 */ /* 0x000fe200078e000a */
[----:B--2---:R0:W-:Y:S04]  /*06d0*/  STG.E desc[UR36][R26.64], R25 ;  /* 0x000000191a007986 */ /* 0x0041e8000c101924 */
[----:B------:R-:W2:Y:S02]  /*06e0*/  LDG.E R13, desc[UR36][R10.64] ;  /* 0x000000240a0d7981 */ /* 0x000ea4000c1e1900 */
[----:B--2---:R-:W-:-:S04]  /*06f0*/  IMAD.IADD R13, R0, 0x1, R13 ;  /* 0x00000001000d7824 */ /* 0x004fc800078e020d */
[----:B-1----:R-:W-:-:S05]  /*0700*/  IMAD.WIDE R14, R13, 0x4, R6 ;  /* 0x000000040d0e7825 */ /* 0x002fca00078e0206 */
        /* <DEDUP_REMOVED lines=11> */
[----:B------:R-:W-:-:S06]  /*07c0*/  IMAD.WIDE R14, R13, 0x4, R6 ;  /* 0x000000040d0e7825 */ /* 0x000fcc00078e0206 */
[----:B------:R-:W2:Y:S01]  /*07d0*/  LDG.E R15, desc[UR36][R14.64] ;  /* 0x000000240e0f7981 */ /* 0x000ea2000c1e1900 */
[----:B-1----:R-:W-:-:S05]  /*07e0*/  IMAD.WIDE R16, R13, 0x4, R8 ;  /* 0x000000040d107825 */ /* 0x002fca00078e0208 */
[----:B--2---:R0:W-:Y:S04]  /*07f0*/  STG.E desc[UR36][R16.64], R15 ;  /* 0x0000000f10007986 */ /* 0x0041e8000c101924 */
[----:B------:R-:W2:Y:S02]  /*0800*/  LDG.E R13, desc[UR36][R10.64+0xc] ;  /* 0x00000c240a0d7981 */ /* 0x000ea4000c1e1900 */
[----:B--2---:R-:W-:-:S05]  /*0810*/  IADD3 R13, PT, PT, R0, R13, RZ ;  /* 0x0000000d000d7210 */ /* 0x004fca0007ffe0ff */
[----:B------:R-:W-:-:S06]  /*0820*/  IMAD.WIDE R6, R13, 0x4, R6 ;  /* 0x000000040d067825 */ /* 0x000fcc00078e0206 */
[----:B------:R-:W2:Y:S01]  /*0830*/  LDG.E R7, desc[UR36][R6.64] ;  /* 0x0000002406077981 */ /* 0x000ea2000c1e1900 */
[----:B------:R-:W-:-:S04]  /*0840*/  IMAD.WIDE R8, R13, 0x4, R8 ;  /* 0x000000040d087825 */ /* 0x000fc800078e0208 */
[----:B------:R-:W-:-:S05]  /*0850*/  VIADD R5, R5, 0x10 ;  /* 0x0000001005057836 */ /* 0x000fca0000000000 */
[----:B------:R-:W-:Y:S01]  /*0860*/  ISETP.GE.AND P1, PT, R5, R12, PT ;  /* 0x0000000c0500720c */ /* 0x000fe20003f26270 */
[----:B--2---:R0:W-:-:S12]  /*0870*/  STG.E desc[UR36][R8.64], R7 ;  /* 0x0000000708007986 */ /* 0x0041d8000c101924 */
[----:B------:R-:W-:Y:S05]  /*0880*/  @!P1 BRA `(.L_x_4) ;  /* 0xfffffff8004c9947 */ /* 0x000fea000383ffff */
.L_x_3:
[----:B------:R-:W-:-:S04]  /*0890*/  IADD3 R6, PT, PT, R4, -R5, RZ ;  /* 0x8000000504067210 */ /* 0x000fc80007ffe0ff */
[----:B------:R-:W-:-:S13]  /*08a0*/  ISETP.GT.AND P1, PT, R6, 0x4, PT ;  /* 0x000000040600780c */ /* 0x000fda0003f24270 */
[----:B------:R-:W-:Y:S05]  /*08b0*/  @!P1 BRA `(.L_x_5) ;  /* 0x0000000000e09947 */ /* 0x000fea0003800000 */
[----:B------:R-:W1:Y:S08]  /*08c0*/  LDC.64 R10, c[0x0][0x3a0] ;  /* 0x0000e800ff0a7b82 */ /* 0x000e700000000a00 */
[----:B0-----:R-:W0:Y:S01]  /*08d0*/  LDC.64 R6, c[0x0][0x380] ;  /* 0x0000e000ff067b82 */ /* 0x001e220000000a00 */
[----:B-1----:R-:W-:-:S05]  /*08e0*/  IMAD.WIDE.U32 R12, R5, 0x4, R10 ;  /* 0x00000004050c7825 */ /* 0x002fca00078e000a */
[----:B------:R-:W2:Y:S02]  /*08f0*/  LDG.E R9, desc[UR36][R12.64] ;  /* 0x000000240c097981 */ /* 0x000ea4000c1e1900 */
[----:B--2---:R-:W-:Y:S02]  /*0900*/  IMAD.IADD R17, R0, 0x1, R9 ;  /* 0x0000000100117824 */ /* 0x004fe400078e0209 */
[----:B------:R-:W1:Y:S02]  /*0910*/  LDC.64 R8, c[0x0][0x388] ;  /* 0x0000e200ff087b82 */ /* 0x000e640000000a00 */
[----:B0-----:R-:W-:-:S05]  /*0920*/  IMAD.WIDE R14, R17, 0x4, R6 ;  /* 0x00000004110e7825 */ /* 0x001fca00078e0206 */
[----:B------:R-:W2:Y:S01]  /*0930*/  LDG.E R19, desc[UR36][R14.64] ;  /* 0x000000240e137981 */ /* 0x000ea2000c1e1900 */
[----:B-1----:R-:W-:-:S05]  /*0940*/  IMAD.WIDE R16, R17, 0x4, R8 ;  /* 0x0000000411107825 */ /* 0x002fca00078e0208 */
[----:B--2---:R0:W-:Y:S04]  /*0950*/  STG.E desc[UR36][R16.64], R19 ;  /* 0x0000001310007986 */ /* 0x0041e8000c101924 */
[----:B------:R-:W2:Y:S02]  /*0960*/  LDG.E R21, desc[UR36][R12.64+0x4] ;  /* 0x000004240c157981 */ /* 0x000ea4000c1e1900 */
[----:B--2---:R-:W-:-:S05]  /*0970*/  IADD3 R25, PT, PT, R0, R21, RZ ;  /* 0x0000001500197210 */ /* 0x004fca0007ffe0ff */
[----:B------:R-:W-:-:S05]  /*0980*/  IMAD.WIDE R20, R25, 0x4, R6 ;  /* 0x0000000419147825 */ /* 0x000fca00078e0206 */
[----:B------:R-:W2:Y:S01]  /*0990*/  LDG.E R23, desc[UR36][R20.64] ;  /* 0x0000002414177981 */ /* 0x000ea2000c1e1900 */
[----:B------:R-:W-:-:S05]  /*09a0*/  IMAD.WIDE R24, R25, 0x4, R8 ;  /* 0x0000000419187825 */ /* 0x000fca00078e0208 */
[----:B--2---:R1:W-:Y:S04]  /*09b0*/  STG.E desc[UR36][R24.64], R23 ;  /* 0x0000001718007986 */ /* 0x0043e8000c101924 */
[----:B------:R-:W2:Y:S02]  /*09c0*/  LDG.E R27, desc[UR36][R12.64+0x8] ;  /* 0x000008240c1b7981 */ /* 0x000ea4000c1e1900 */
[----:B--2---:R-:W-:-:S04]  /*09d0*/  IMAD.IADD R27, R0, 0x1, R27 ;  /* 0x00000001001b7824 */ /* 0x004fc800078e021b */
[----:B------:R-:W-:-:S06]  /*09e0*/  IMAD.WIDE R14, R27, 0x4, R6 ;  /* 0x000000041b0e7825 */ /* 0x000fcc00078e0206 */
[----:B------:R-:W2:Y:S01]  /*09f0*/  LDG.E R15, desc[UR36][R14.64] ;  /* 0x000000240e0f7981 */ /* 0x000ea2000c1e1900 */
[----:B0-----:R-:W-:-:S05]  /*0a00*/  IMAD.WIDE R16, R27, 0x4, R8 ;  /* 0x000000041b107825 */ /* 0x001fca00078e0208 */
[----:B--2---:R0:W-:Y:S04]  /*0a10*/  STG.E desc[UR36][R16.64], R15 ;  /* 0x0000000f10007986 */ /* 0x0041e8000c101924 */
[----:B------:R-:W2:Y:S02]  /*0a20*/  LDG.E R19, desc[UR36][R12.64+0xc] ;  /* 0x00000c240c137981 */ /* 0x000ea4000c1e1900 */
[----:B--2---:R-:W-:-:S05]  /*0a30*/  IADD3 R19, PT, PT, R0, R19, RZ ;  /* 0x0000001300137210 */ /* 0x004fca0007ffe0ff */
[----:B------:R-:W-:-:S06]  /*0a40*/  IMAD.WIDE R20, R19, 0x4, R6 ;  /* 0x0000000413147825 */ /* 0x000fcc00078e0206 */
[----:B------:R-:W2:Y:S01]  /*0a50*/  LDG.E R21, desc[UR36][R20.64] ;  /* 0x0000002414157981 */ /* 0x000ea2000c1e1900 */
[----:B-1----:R-:W-:Y:S02]  /*0a60*/  VIADD R23, R5, 0x4 ;  /* 0x0000000405177836 */ /* 0x002fe40000000000 */
[----:B------:R-:W-:-:S04]  /*0a70*/  IMAD.WIDE R24, R19, 0x4, R8 ;  /* 0x0000000413187825 */ /* 0x000fc800078e0208 */
[----:B------:R-:W-:Y:S01]  /*0a80*/  IMAD.WIDE.U32 R10, R23, 0x4, R10 ;  /* 0x00000004170a7825 */ /* 0x000fe200078e000a */
[----:B--2---:R1:W-:Y:S04]  /*0a90*/  STG.E desc[UR36][R24.64], R21 ;  /* 0x0000001518007986 */ /* 0x0043e8000c101924 */
[----:B------:R-:W2:Y:S02]  /*0aa0*/  LDG.E R19, desc[UR36][R10.64] ;  /* 0x000000240a137981 */ /* 0x000ea4000c1e1900 */
[----:B--2---:R-:W-:-:S05]  /*0ab0*/  IADD3 R19, PT, PT, R0, R19, RZ ;  /* 0x0000001300137210 */ /* 0x004fca0007ffe0ff */
[----:B0-----:R-:W-:-:S05]  /*0ac0*/  IMAD.WIDE R14, R19, 0x4, R6 ;  /* 0x00000004130e7825 */ /* 0x001fca00078e0206 */
[----:B------:R-:W2:Y:S01]  /*0ad0*/  LDG.E R23, desc[UR36][R14.64] ;  /* 0x000000240e177981 */ /* 0x000ea2000c1e1900 */
[----:B------:R-:W-:-:S05]  /*0ae0*/  IMAD.WIDE R12, R19, 0x4, R8 ;  /* 0x00000004130c7825 */ /* 0x000fca00078e0208 */
        /* <DEDUP_REMOVED lines=17> */
[----:B------:R-:W-:Y:S01]  /*0c00*/  IMAD.WIDE R8, R19, 0x4, R8 ;  /* 0x0000000413087825 */ /* 0x000fe200078e0208 */
[----:B------:R-:W-:Y:S02]  /*0c10*/  PLOP3.LUT P0, PT, PT, PT, PT, 0x8, 0x80 ;  /* 0x000000000080781c */ /* 0x000fe40003f0e170 */
[----:B------:R-:W-:Y:S02]  /*0c20*/  IADD3 R5, PT, PT, R5, 0x8, RZ ;  /* 0x0000000805057810 */ /* 0x000fe40007ffe0ff */
[----:B--2---:R1:W-:Y:S09]  /*0c30*/  STG.E desc[UR36][R8.64], R7 ;  /* 0x0000000708007986 */ /* 0x0043f2000c101924 */
.L_x_5:
[----:B------:R-:W-:-:S13]  /*0c40*/  ISETP.NE.OR P0, PT, R5, R4, P0 ;  /* 0x000000040500720c */ /* 0x000fda0000705670 */
[----:B------:R-:W-:Y:S05]  /*0c50*/  @!P0 BRA `(.L_x_1) ;  /* 0x00000000007c8947 */ /* 0x000fea0003800000 */
.L_x_2:
[----:B01----:R-:W0:Y:S08]  /*0c60*/  LDC.64 R8, c[0x0][0x3a0] ;  /* 0x0000e800ff087b82 */ /* 0x003e300000000a00 */
[----:B--2---:R-:W1:Y:S01]  /*0c70*/  LDC.64 R6, c[0x0][0x380] ;  /* 0x0000e000ff067b82 */ /* 0x004e620000000a00 */
[----:B0-----:R-:W-:-:S05]  /*0c80*/  IMAD.WIDE.U32 R8, R5, 0x4, R8 ;  /* 0x0000000405087825 */ /* 0x001fca00078e0008 */
[----:B------:R-:W2:Y:S02]  /*0c90*/  LDG.E R11, desc[UR36][R8.64] ;  /* 0x00000024080b7981 */ /* 0x000ea4000c1e1900 */
[----:B--2---:R-:W-:Y:S02]  /*0ca0*/  IMAD.IADD R15, R0, 0x1, R11 ;  /* 0x00000001000f7824 */ /* 0x004fe400078e020b */
[----:B------:R-:W0:Y:S02]  /*0cb0*/  LDC.64 R10, c[0x0][0x388] ;  /* 0x0000e200ff0a7b82 */ /* 0x000e240000000a00 */
[----:B-1----:R-:W-:-:S05]  /*0cc0*/  IMAD.WIDE R12, R15, 0x4, R6 ;  /* 0x000000040f0c7825 */ /* 0x002fca00078e0206 */
[----:B------:R-:W2:Y:S01]  /*0cd0*/  LDG.E R19, desc[UR36][R12.64] ;  /* 0x000000240c137981 */ /* 0x000ea2000c1e1900 */
[----:B0-----:R-:W-:-:S05]  /*0ce0*/  IMAD.WIDE R14, R15, 0x4, R10 ;  /* 0x000000040f0e7825 */ /* 0x001fca00078e020a */
[----:B--2---:R0:W-:Y:S04]  /*0cf0*/  STG.E desc[UR36][R14.64], R19 ;  /* 0x000000130e007986 */ /* 0x0041e8000c101924 */
[----:B------:R-:W2:Y:S02]  /*0d00*/  LDG.E R17, desc[UR36][R8.64+0x4] ;  /* 0x0000042408117981 */ /* 0x000ea4000c1e1900 */
[----:B--2---:R-:W-:-:S05]  /*0d10*/  IADD3 R21, PT, PT, R0, R17, RZ ;  /* 0x0000001100157210 */ /* 0x004fca0007ffe0ff */
[----:B------:R-:W-:-:S06]  /*0d20*/  IMAD.WIDE R16, R21, 0x4, R6 ;  /* 0x0000000415107825 */ /* 0x000fcc00078e0206 */
[----:B------:R-:W2:Y:S01]  /*0d30*/  LDG.E R17, desc[UR36][R16.64] ;  /* 0x0000002410117981 */ /* 0x000ea2000c1e1900 */
[----:B------:R-:W-:-:S05]  /*0d40*/  IMAD.WIDE R20, R21, 0x4, R10 ;  /* 0x0000000415147825 */ /* 0x000fca00078e020a */
[----:B--2---:R2:W-:Y:S04]  /*0d50*/  STG.E desc[UR36][R20.64], R17 ;  /* 0x0000001114007986 */ /* 0x0045e8000c101924 */
[----:B------:R-:W3:Y:S02]  /*0d60*/  LDG.E R23, desc[UR36][R8.64+0x8] ;  /* 0x0000082408177981 */ /* 0x000ee4000c1e1900 */
[----:B---3--:R-:W-:-:S04]  /*0d70*/  IMAD.IADD R23, R0, 0x1, R23 ;  /* 0x0000000100177824 */ /* 0x008fc800078e0217 */
[----:B------:R-:W-:-:S06]  /*0d80*/  IMAD.WIDE R12, R23, 0x4, R6 ;  /* 0x00000004170c7825 */ /* 0x000fcc00078e0206 */
[----:B------:R-:W3:Y:S01]  /*0d90*/  LDG.E R13, desc[UR36][R12.64] ;  /* 0x000000240c0d7981 */ /* 0x000ee2000c1e1900 */
[----:B0-----:R-:W-:-:S05]  /*0da0*/  IMAD.WIDE R14, R23, 0x4, R10 ;  /* 0x00000004170e7825 */ /* 0x001fca00078e020a */
[----:B---3--:R2:W-:Y:S04]  /*0db0*/  STG.E desc[UR36][R14.64], R13 ;  /* 0x0000000d0e007986 */ /* 0x0085e8000c101924 */
[----:B------:R-:W3:Y:S02]  /*0dc0*/  LDG.E R19, desc[UR36][R8.64+0xc] ;  /* 0x00000c2408137981 */ /* 0x000ee4000c1e1900 */
[----:B---3--:R-:W-:-:S05]  /*0dd0*/  IADD3 R19, PT, PT, R0, R19, RZ ;  /* 0x0000001300137210 */ /* 0x008fca0007ffe0ff */
[----:B------:R-:W-:-:S06]  /*0de0*/  IMAD.WIDE R6, R19, 0x4, R6 ;  /* 0x0000000413067825 */ /* 0x000fcc00078e0206 */
[----:B------:R-:W3:Y:S01]  /*0df0*/  LDG.E R7, desc[UR36][R6.64] ;  /* 0x0000002406077981 */ /* 0x000ee2000c1e1900 */
[----:B------:R-:W-:-:S04]  /*0e00*/  IMAD.WIDE R10, R19, 0x4, R10 ;  /* 0x00000004130a7825 */ /* 0x000fc800078e020a */
[----:B------:R-:W-:-:S05]  /*0e10*/  VIADD R5, R5, 0x4 ;  /* 0x0000000405057836 */ /* 0x000fca0000000000 */
[----:B------:R-:W-:Y:S01]  /*0e20*/  ISETP.NE.AND P0, PT, R5, R4, PT ;  /* 0x000000040500720c */ /* 0x000fe20003f05270 */
[----:B---3--:R2:W-:-:S12]  /*0e30*/  STG.E desc[UR36][R10.64], R7 ;  /* 0x000000070a007986 */ /* 0x0085d8000c101924 */
[----:B------:R-:W-:Y:S05]  /*0e40*/  @P0 BRA `(.L_x_2) ;  /* 0xfffffffc00840947 */ /* 0x000fea000383ffff */
.L_x_1:
[----:B------:R-:W-:-:S13]  /*0e50*/  ISETP.NE.AND P0, PT, R18, RZ, PT ;  /* 0x000000ff1200720c */ /* 0x000fda0003f05270 */
[----:B------:R-:W-:Y:S05]  /*0e60*/  @!P0 BRA `(.L_x_0) ;  /* 0x00000000003c8947 */ /* 0x000fea0003800000 */
[----:B-12---:R-:W1:Y:S01]  /*0e70*/  LDC.64 R12, c[0x0][0x3a0] ;  /* 0x0000e800ff0c7b82 */ /* 0x006e620000000a00 */
[----:B------:R-:W-:-:S07]  /*0e80*/  UMOV UR4, URZ ;  /* 0x000000ff00047c82 */ /* 0x000fce0008000000 */
[----:B0-----:R-:W0:Y:S08]  /*0e90*/  LDC.64 R14, c[0x0][0x380] ;  /* 0x0000e000ff0e7b82 */ /* 0x001e300000000a00 */
[----:B------:R-:W2:Y:S02]  /*0ea0*/  LDC.64 R16, c[0x0][0x388] ;  /* 0x0000e200ff107b82 */ /* 0x000ea40000000a00 */
.L_x_6:
[----:B-1----:R-:W-:-:S06]  /*0eb0*/  IMAD.WIDE.U32 R6, R4, 0x4, R12 ;  /* 0x0000000404067825 */ /* 0x002fcc00078e000c */
[----:B---3--:R-:W3:Y:S02]  /*0ec0*/  LDG.E R7, desc[UR36][R6.64] ;  /* 0x0000002406077981 */ /* 0x008ee4000c1e1900 */
[----:B---3--:R-:W-:-:S05]  /*0ed0*/  IADD3 R11, PT, PT, R0, R7, RZ ;  /* 0x00000007000b7210 */ /* 0x008fca0007ffe0ff */
[----:B0-----:R-:W-:-:S06]  /*0ee0*/  IMAD.WIDE R8, R11, 0x4, R14 ;  /* 0x000000040b087825 */ /* 0x001fcc00078e020e */
[----:B------:R-:W3:Y:S01]  /*0ef0*/  LDG.E R9, desc[UR36][R8.64] ;  /* 0x0000002408097981 */ /* 0x000ee2000c1e1900 */
[----:B--2---:R-:W-:Y:S01]  /*0f00*/  IMAD.WIDE R10, R11, 0x4, R16 ;  /* 0x000000040b0a7825 */ /* 0x004fe200078e0210 */
[----:B------:R-:W-:-:S03]  /*0f10*/  UIADD3 UR4, UPT, UPT, UR4, 0x1, URZ ;  /* 0x0000000104047890 */ /* 0x000fc6000fffe0ff */
[----:B------:R-:W-:-:S03]  /*0f20*/  VIADD R4, R4, 0x1 ;  /* 0x0000000104047836 */ /* 0x000fc60000000000 */
[----:B------:R-:W-:Y:S01]  /*0f30*/  ISETP.NE.AND P0, PT, R18, UR4, PT ;  /* 0x0000000412007c0c */ /* 0x000fe2000bf05270 */
[----:B---3--:R3:W-:-:S12]  /*0f40*/  STG.E desc[UR36][R10.64], R9 ;  /* 0x000000090a007986 */ /* 0x0087d8000c101924 */
[----:B------:R-:W-:Y:S05]  /*0f50*/  @P0 BRA `(.L_x_6) ;  /* 0xfffffffc00d40947 */ /* 0x000fea000383ffff */
.L_x_0:
[----:B------:R-:W-:-:S13]  /*0f60*/  ISETP.GE.AND P0, PT, R3, 0x1, PT ;  /* 0x000000010300780c */ /* 0x000fda0003f06270 */
[----:B------:R-:W-:Y:S05]  /*0f70*/  @!P0 BRA `(.L_x_7) ;  /* 0x0000000800488947 */ /* 0x000fea0003800000 */
[----:B------:R-:W-:-:S04]  /*0f80*/  SHF.R.U32.HI R6, RZ, 0x1, R3 ;  /* 0x00000001ff067819 */ /* 0x000fc80000011603 */
[----:B------:R-:W-:-:S04]  /*0f90*/  VIADDMNMX.U32 R5, R6, 0x1, R3, !PT ;  /* 0x0000000106057846 */ /* 0x000fc80007800003 */
[C---:B------:R-:W-:Y:S01]  /*0fa0*/  IADD3 R4, PT, PT, -R6.reuse, R5, RZ ;  /* 0x0000000506047210 */ /* 0x040fe20007ffe1ff */
[----:B------:R-:W-:-:S03]  /*0fb0*/  IMAD.IADD R5, R6, 0x1, -R5 ;  /* 0x0000000106057824 */ /* 0x000fc600078e0a05 */
[----:B012---:R-:W-:Y:S02]  /*0fc0*/  LOP3.LUT R7, R4, 0x7, RZ, 0xc0, !PT ;  /* 0x0000000704077812 */ /* 0x007fe400078ec0ff */
[----:B------:R-:W-:Y:S02]  /*0fd0*/  ISETP.GT.U32.AND P0, PT, R5, -0x8, PT ;  /* 0xfffffff80500780c */ /* 0x000fe40003f04070 */
[----:B------:R-:W-:-:S11]  /*0fe0*/  ISETP.NE.AND P1, PT, R7, RZ, PT ;  /* 0x000000ff0700720c */ /* 0x000fd60003f25270 */
[----:B------:R-:W-:Y:S05]  /*0ff0*/  @P0 BRA `(.L_x_8) ;  /* 0x0000000400080947 */ /* 0x000fea0003800000 */
[----:B------:R-:W-:Y:S01]  /*1000*/  LOP3.LUT R5, R4, 0xfffffff8, RZ, 0xc0, !PT ;  /* 0xfffffff804057812 */ /* 0x000fe200078ec0ff */
[----:B------:R-:W-:-:S06]  /*1010*/  UMOV UR4, URZ ;  /* 0x000000ff00047c82 */ /* 0x000fcc0008000000 */
.L_x_9:
[----:B---3--:R-:W0:Y:S08]  /*1020*/  LDC.64 R10, c[0x0][0x3a0] ;  /* 0x0000e800ff0a7b82 */ /* 0x008e300000000a00 */
[----:B-1----:R-:W1:Y:S08]  /*1030*/  LDC.64 R8, c[0x0][0x380] ;  /* 0x0000e000ff087b82 */ /* 0x002e700000000a00 */
[----:B------:R-:W2:Y:S01]  /*1040*/  LDC.64 R12, c[0x0][0x388] ;  /* 0x0000e200ff0c7b82 */ /* 0x000ea20000000a00 */
[----:B0-----:R-:W-:-:S05]  /*1050*/  IMAD.WIDE.U32 R10, R6, 0x4, R10 ;  /* 0x00000004060a7825 */ /* 0x001fca00078e000a */
[----:B------:R-:W3:Y:S02]  /*1060*/  LDG.E R17, desc[UR36][R10.64] ;  /* 0x000000240a117981 */ /* 0x000ee4000c1e1900 */
[----:B---3-5:R-:W-:-:S04]  /*1070*/  IMAD R15, R2, R3, R17 ;  /* 0x00000003020f7224 */ /* 0x028fc800078e0211 */
[----:B-1----:R-:W-:-:S05]  /*1080*/  IMAD.WIDE R14, R15, 0x4, R8 ;  /* 0x000000040f0e7825 */ /* 0x002fca00078e0208 */
[----:B------:R-:W3:Y:S01]  /*1090*/  LDG.E R23, desc[UR36][R14.64] ;  /* 0x000000240e177981 */ /* 0x000ee2000c1e1900 */
[----:B------:R-:W-:-:S05]  /*10a0*/  IADD3 R17, PT, PT, R0, R17, RZ ;  /* 0x0000001100117210 */ /* 0x000fca0007ffe0ff */
[----:B--2---:R-:W-:-:S05]  /*10b0*/  IMAD.WIDE R16, R17, 0x4, R12 ;  /* 0x0000000411107825 */ /* 0x004fca00078e020c */
[----:B---3--:R0:W-:Y:S04]  /*10c0*/  STG.E desc[UR36][R16.64], R23 ;  /* 0x0000001710007986 */ /* 0x0081e8000c101924 */
[----:B------:R-:W2:Y:S02]  /*10d0*/  LDG.E R21, desc[UR36][R10.64+0x4] ;  /* 0x000004240a157981 */ /* 0x000ea4000c1e1900 */
[----:B--2---:R-:W-:-:S04]  /*10e0*/  IMAD R19, R2, R3, R21 ;  /* 0x0000000302137224 */ /* 0x004fc800078e0215 */
[----:B------:R-:W-:-:S05]  /*10f0*/  IMAD.WIDE R18, R19, 0x4, R8 ;  /* 0x0000000413127825 */ /* 0x000fca00078e0208 */
[----:B------:R-:W2:Y:S01]  /*1100*/  LDG.E R25, desc[UR36][R18.64] ;  /* 0x0000002412197981 */ /* 0x000ea2000c1e1900 */
[----:B------:R-:W-:-:S04]  /*1110*/  IMAD.IADD R21, R0, 0x1, R21 ;  /* 0x0000000100157824 */ /* 0x000fc800078e0215 */
[----:B------:R-:W-:-:S05]  /*1120*/  IMAD.WIDE R20, R21, 0x4, R12 ;  /* 0x0000000415147825 */ /* 0x000fca00078e020c */
[----:B--2---:R1:W-:Y:S04]  /*1130*/  STG.E desc[UR36][R20.64], R25 ;  /* 0x0000001914007986 */ /* 0x0043e8000c101924 */
[----:B------:R-:W2:Y:S02]  /*1140*/  LDG.E R27, desc[UR36][R10.64+0x8] ;  /* 0x000008240a1b7981 */ /* 0x000ea4000c1e1900 */
[----:B--2---:R-:W-:-:S04]  /*1150*/  IMAD R15, R2, R3, R27 ;  /* 0x00000003020f7224 */ /* 0x004fc800078e021b */
[----:B------:R-:W-:-:S05]  /*1160*/  IMAD.WIDE R14, R15, 0x4, R8 ;  /* 0x000000040f0e7825 */ /* 0x000fca00078e0208 */
[----:B0-----:R-:W2:Y:S01]  /*1170*/  LDG.E R23, desc[UR36][R14.64] ;  /* 0x000000240e177981 */ /* 0x001ea2000c1e1900 */
[----:B------:R-:W-:-:S05]  /*1180*/  IADD3 R17, PT, PT, R0, R27, RZ ;  /* 0x0000001b00117210 */ /* 0x000fca0007ffe0ff */
[----:B------:R-:W-:-:S05]  /*1190*/  IMAD.WIDE R16, R17, 0x4, R12 ;  /* 0x0000000411107825 */ /* 0x000fca00078e020c */
[----:B--2---:R0:W-:Y:S04]  /*11a0*/  STG.E desc[UR36][R16.64], R23 ;  /* 0x0000001710007986 */ /* 0x0041e8000c101924 */
[----:B------:R-:W2:Y:S02]  /*11b0*/  LDG.E R27, desc[UR36][R10.64+0xc] ;  /* 0x00000c240a1b7981 */ /* 0x000ea4000c1e1900 */
[----:B--2---:R-:W-:-:S04]  /*11c0*/  IMAD R19, R2, R3, R27 ;  /* 0x0000000302137224 */ /* 0x004fc800078e021b */
[----:B------:R-:W-:-:S05]  /*11d0*/  IMAD.WIDE R18, R19, 0x4, R8 ;  /* 0x0000000413127825 */ /* 0x000fca00078e0208 */
[----:B-1----:R-:W2:Y:S01]  /*11e0*/  LDG.E R25, desc[UR36][R18.64] ;  /* 0x0000002412197981 */ /* 0x002ea2000c1e1900 */
        /* <DEDUP_REMOVED lines=12> */
[----:B------:R-:W-:-:S06]  /*12b0*/  IMAD.WIDE R18, R19, 0x4, R8 ;  /* 0x0000000413127825 */ /* 0x000fcc00078e0208 */
[----:B------:R-:W2:Y:S01]  /*12c0*/  LDG.E R19, desc[UR36][R18.64] ;  /* 0x0000002412137981 */ /* 0x000ea2000c1e1900 */
[----:B-1----:R-:W-:-:S04]  /*12d0*/  IMAD.IADD R21, R0, 0x1, R27 ;  /* 0x0000000100157824 */ /* 0x002fc800078e021b */
[----:B------:R-:W-:-:S05]  /*12e0*/  IMAD.WIDE R20, R21, 0x4, R12 ;  /* 0x0000000415147825 */ /* 0x000fca00078e020c */
[----:B--2---:R1:W-:Y:S04]  /*12f0*/  STG.E desc[UR36][R20.64], R19 ;  /* 0x0000001314007986 */ /* 0x0043e8000c101924 */
[----:B------:R-:W2:Y:S02]  /*1300*/  LDG.E R25, desc[UR36][R10.64+0x18] ;  /* 0x000018240a197981 */ /* 0x000ea4000c1e1900 */
[----:B--2---:R-:W-:-:S04]  /*1310*/  IMAD R15, R2, R3, R25 ;  /* 0x00000003020f7224 */ /* 0x004fc800078e0219 */
[----:B------:R-:W-:-:S06]  /*1320*/  IMAD.WIDE R14, R15, 0x4, R8 ;  /* 0x000000040f0e7825 */ /* 0x000fcc00078e0208 */
[----:B------:R-:W2:Y:S01]  /*1330*/  LDG.E R15, desc[UR36][R14.64] ;  /* 0x000000240e0f7981 */ /* 0x000ea2000c1e1900 */
[----:B0-----:R-:W-:-:S05]  /*1340*/  IADD3 R17, PT, PT, R0, R25, RZ ;  /* 0x0000001900117210 */ /* 0x001fca0007ffe0ff */
[----:B------:R-:W-:-:S05]  /*1350*/  IMAD.WIDE R16, R17, 0x4, R12 ;  /* 0x0000000411107825 */ /* 0x000fca00078e020c */
[----:B--2---:R1:W-:Y:S04]  /*1360*/  STG.E desc[UR36][R16.64], R15 ;  /* 0x0000000f10007986 */ /* 0x0043e8000c101924 */
[----:B------:R-:W2:Y:S02]  /*1370*/  LDG.E R23, desc[UR36][R10.64+0x1c] ;  /* 0x00001c240a177981 */ /* 0x000ea4000c1e1900 */
[----:B--2---:R-:W-:-:S04]  /*1380*/  IMAD R25, R2, R3, R23 ;  /* 0x0000000302197224 */ /* 0x004fc800078e0217 */
[----:B------:R-:W-:-:S06]  /*1390*/  IMAD.WIDE R8, R25, 0x4, R8 ;  /* 0x0000000419087825 */ /* 0x000fcc00078e0208 */
[----:B------:R-:W2:Y:S01]  /*13a0*/  LDG.E R9, desc[UR36][R8.64] ;  /* 0x0000002408097981 */ /* 0x000ea2000c1e1900 */
[----:B------:R-:W-:Y:S01]  /*13b0*/  IMAD.IADD R23, R0, 0x1, R23 ;  /* 0x0000000100177824 */ /* 0x000fe200078e0217 */
[----:B------:R-:W-:Y:S01]  /*13c0*/  UIADD3 UR4, UPT, UPT, UR4, 0x8, URZ ;  /* 0x0000000804047890 */ /* 0x000fe2000fffe0ff */
[----:B------:R-:W-:Y:S02]  /*13d0*/  IADD3 R6, PT, PT, R6, 0x8, RZ ;  /* 0x0000000806067810 */ /* 0x000fe40007ffe0ff */
[----:B------:R-:W-:-:S03]  /*13e0*/  IMAD.WIDE R12, R23, 0x4, R12 ;  /* 0x00000004170c7825 */ /* 0x000fc600078e020c */
[----:B------:R-:W-:Y:S02]  /*13f0*/  ISETP.NE.AND P0, PT, R5, UR4, PT ;  /* 0x0000000405007c0c */ /* 0x000fe4000bf05270 */
[----:B--2---:R1:W-:Y:S11]  /*1400*/  STG.E desc[UR36][R12.64], R9 ;  /* 0x000000090c007986 */ /* 0x0043f6000c101924 */
[----:B------:R-:W-:Y:S05]  /*1410*/  @P0 BRA `(.L_x_9) ;  /* 0xfffffffc00000947 */ /* 0x000fea000383ffff */
.L_x_8:
[----:B------:R-:W-:Y:S05]  /*1420*/  @!P1 BRA `(.L_x_7) ;  /* 0x00000004001c9947 */ /* 0x000fea0003800000 */
[----:B------:R-:W-:Y:S02]  /*1430*/  ISETP.GE.U32.AND P0, PT, R7, 0x4, PT ;  /* 0x000000040700780c */ /* 0x000fe40003f06070 */
[----:B------:R-:W-:-:S04]  /*1440*/  LOP3.LUT R23, R4, 0x3, RZ, 0xc0, !PT ;  /* 0x0000000304177812 */ /* 0x000fc800078ec0ff */
[----:B------:R-:W-:-:S07]  /*1450*/  ISETP.NE.AND P1, PT, R23, RZ, PT ;  /* 0x000000ff1700720c */ /* 0x000fce0003f25270 */
[----:B------:R-:W-:Y:S06]  /*1460*/  @!P0 BRA `(.L_x_10) ;  /* 0x0000000000848947 */ /* 0x000fec0003800000 */
        /* <DEDUP_REMOVED lines=8> */
[----:B------:R-:W-:-:S04]  /*14f0*/  IMAD.IADD R17, R0, 0x1, R5 ;  /* 0x0000000100117824 */ /* 0x000fc800078e0205 */
[----:B--2---:R-:W-:-:S05]  /*1500*/  IMAD.WIDE R16, R17, 0x4, R12 ;  /* 0x0000000411107825 */ /* 0x004fca00078e020c */
[----:B---3--:R0:W-:Y:S04]  /*1510*/  STG.E desc[UR36][R16.64], R7 ;  /* 0x0000000710007986 */ /* 0x0081e8000c101924 */
[----:B------:R-:W2:Y:S02]  /*1520*/  LDG.E R5, desc[UR36][R10.64+0x4] ;  /* 0x000004240a057981 */ /* 0x000ea4000c1e1900 */
[----:B--2---:R-:W-:-:S04]  /*1530*/  IMAD R19, R2, R3, R5 ;  /* 0x0000000302137224 */ /* 0x004fc800078e0205 */
[----:B------:R-:W-:-:S06]  /*1540*/  IMAD.WIDE R18, R19, 0x4, R8 ;  /* 0x0000000413127825 */ /* 0x000fcc00078e0208 */
[----:B------:R-:W2:Y:S01]  /*1550*/  LDG.E R19, desc[UR36][R18.64] ;  /* 0x0000002412137981 */ /* 0x000ea2000c1e1900 */
[----:B------:R-:W-:-:S05]  /*1560*/  IADD3 R21, PT, PT, R0, R5, RZ ;  /* 0x0000000500157210 */ /* 0x000fca0007ffe0ff */
[----:B------:R-:W-:-:S05]  /*1570*/  IMAD.WIDE R20, R21, 0x4, R12 ;  /* 0x0000000415147825 */ /* 0x000fca00078e020c */
[----:B--2---:R2:W-:Y:S04]  /*1580*/  STG.E desc[UR36][R20.64], R19 ;  /* 0x0000001314007986 */ /* 0x0045e8000c101924 */
[----:B------:R-:W3:Y:S02]  /*1590*/  LDG.E R5, desc[UR36][R10.64+0x8] ;  /* 0x000008240a057981 */ /* 0x000ee4000c1e1900 */
[----:B---3--:R-:W-:-:S04]  /*15a0*/  IMAD R15, R2, R3, R5 ;  /* 0x00000003020f7224 */ /* 0x008fc800078e0205 */
[----:B------:R-:W-:-:S06]  /*15b0*/  IMAD.WIDE R14, R15, 0x4, R8 ;  /* 0x000000040f0e7825 */ /* 0x000fcc00078e0208 */
[----:B------:R-:W3:Y:S01]  /*15c0*/  LDG.E R15, desc[UR36][R14.64] ;  /* 0x000000240e0f7981 */ /* 0x000ee2000c1e1900 */
[----:B0-----:R-:W-:-:S04]  /*15d0*/  IMAD.IADD R17, R0, 0x1, R5 ;  /* 0x0000000100117824 */ /* 0x001fc800078e0205 */
[----:B------:R-:W-:-:S05]  /*15e0*/  IMAD.WIDE R16, R17, 0x4, R12 ;  /* 0x0000000411107825 */ /* 0x000fca00078e020c */
[----:B---3--:R2:W-:Y:S04]  /*15f0*/  STG.E desc[UR36][R16.64], R15 ;  /* 0x0000000f10007986 */ /* 0x0085e8000c101924 */
[----:B------:R-:W3:Y:S02]  /*1600*/  LDG.E R5, desc[UR36][R10.64+0xc] ;  /* 0x00000c240a057981 */ /* 0x000ee4000c1e1900 */
[----:B---3--:R-:W-:-:S04]  /*1610*/  IMAD R7, R2, R3, R5 ;  /* 0x0000000302077224 */ /* 0x008fc800078e0205 */
[----:B------:R-:W-:-:S06]  /*1620*/  IMAD.WIDE R8, R7, 0x4, R8 ;  /* 0x0000000407087825 */ /* 0x000fcc00078e0208 */
[----:B------:R-:W3:Y:S01]  /*1630*/  LDG.E R9, desc[UR36][R8.64] ;  /* 0x0000002408097981 */ /* 0x000ee2000c1e1900 */
[----:B------:R-:W-:Y:S01]  /*1640*/  IADD3 R5, PT, PT, R0, R5, RZ ;  /* 0x0000000500057210 */ /* 0x000fe20007ffe0ff */
[----:B------:R-:W-:-:S04]  /*1650*/  VIADD R6, R6, 0x4 ;  /* 0x0000000406067836 */ /* 0x000fc80000000000 */
[----:B------:R-:W-:-:S05]  /*1660*/  IMAD.WIDE R12, R5, 0x4, R12 ;  /* 0x00000004050c7825 */ /* 0x000fca00078e020c */
[----:B---3--:R2:W-:Y:S02]  /*1670*/  STG.E desc[UR36][R12.64], R9 ;  /* 0x000000090c007986 */ /* 0x0085e4000c101924 */
.L_x_10:
[----:B------:R-:W-:Y:S05]  /*1680*/  @!P1 BRA `(.L_x_7) ;  /* 0x0000000000849947 */ /* 0x000fea0003800000 */
[----:B------:R-:W-:Y:S01]  /*1690*/  ISETP.NE.AND P0, PT, R23, 0x1, PT ;  /* 0x000000011700780c */ /* 0x000fe20003f05270 */
[----:B-12---:R-:W0:-:S12]  /*16a0*/  LDC.64 R14, c[0x0][0x380] ;  /* 0x0000e000ff0e7b82 */ /* 0x006e180000000a00 */
[----:B---3--:R-:W1:Y:S02]  /*16b0*/  @P0 LDC.64 R8, c[0x0][0x3a0] ;  /* 0x0000e800ff080b82 */ /* 0x008e640000000a00 */
[----:B-1----:R-:W-:-:S06]  /*16c0*/  @P0 IMAD.WIDE.U32 R16, R6, 0x4, R8 ;  /* 0x0000000406100825 */ /* 0x002fcc00078e0008 */
[----:B------:R-:W1:Y:S01]  /*16d0*/  LDC.64 R8, c[0x0][0x388] ;  /* 0x0000e200ff087b82 */ /* 0x000e620000000a00 */
[----:B------:R-:W2:Y:S02]  /*16e0*/  @P0 LDG.E R5, desc[UR36][R16.64] ;  /* 0x0000002410050981 */ /* 0x000ea4000c1e1900 */
[----:B--2--5:R-:W-:-:S04]  /*16f0*/  @P0 IMAD R11, R2, R3, R5 ;  /* 0x00000003020b0224 */ /* 0x024fc800078e0205 */
[----:B0-----:R-:W-:-:S06]  /*1700*/  @P0 IMAD.WIDE R10, R11, 0x4, R14 ;  /* 0x000000040b0a0825 */ /* 0x001fcc00078e020e */
[----:B------:R-:W2:Y:S01]  /*1710*/  @P0 LDG.E R11, desc[UR36][R10.64] ;  /* 0x000000240a0b0981 */ /* 0x000ea2000c1e1900 */
[----:B------:R-:W-:-:S05]  /*1720*/  @P0 IADD3 R13, PT, PT, R0, R5, RZ ;  /* 0x00000005000d0210 */ /* 0x000fca0007ffe0ff */
[----:B-1----:R-:W-:-:S05]  /*1730*/  @P0 IMAD.WIDE R12, R13, 0x4, R8 ;  /* 0x000000040d0c0825 */ /* 0x002fca00078e0208 */
[----:B--2---:R0:W-:Y:S04]  /*1740*/  @P0 STG.E desc[UR36][R12.64], R11 ;  /* 0x0000000b0c000986 */ /* 0x0041e8000c101924 */
[----:B------:R-:W2:Y:S01]  /*1750*/  @P0 LDG.E R7, desc[UR36][R16.64+0x4] ;  /* 0x0000042410070981 */ /* 0x000ea2000c1e1900 */
[----:B------:R-:W-:-:S04]  /*1760*/  LOP3.LUT R4, R4, 0x1, RZ, 0xc0, !PT ;  /* 0x0000000104047812 */ /* 0x000fc800078ec0ff */
[----:B------:R-:W-:Y:S01]  /*1770*/  ISETP.NE.U32.AND P1, PT, R4, 0x1, PT ;  /* 0x000000010400780c */ /* 0x000fe20003f25070 */
[----:B--2---:R-:W-:-:S04]  /*1780*/  @P0 IMAD R5, R2, R3, R7 ;  /* 0x0000000302050224 */ /* 0x004fc800078e0207 */
[----:B------:R-:W-:-:S08]  /*1790*/  @P0 IMAD.WIDE R14, R5, 0x4, R14 ;  /* 0x00000004050e0825 */ /* 0x000fd000078e020e */
[----:B------:R-:W1:Y:S01]  /*17a0*/  @!P1 LDC.64 R4, c[0x0][0x3a0] ;  /* 0x0000e800ff049b82 */ /* 0x000e620000000a00 */
[----:B------:R-:W2:Y:S01]  /*17b0*/  @P0 LDG.E R15, desc[UR36][R14.64] ;  /* 0x000000240e0f0981 */ /* 0x000ea2000c1e1900 */
[----:B------:R-:W-:Y:S01]  /*17c0*/  @P0 IMAD.IADD R7, R0, 0x1, R7 ;  /* 0x0000000100070824 */ /* 0x000fe200078e0207 */
[----:B------:R-:W-:-:S03]  /*17d0*/  @P0 IADD3 R6, PT, PT, R6, 0x2, RZ ;  /* 0x0000000206060810 */ /* 0x000fc60007ffe0ff */
[----:B------:R-:W-:-:S04]  /*17e0*/  @P0 IMAD.WIDE R8, R7, 0x4, R8 ;  /* 0x0000000407080825 */ /* 0x000fc800078e0208 */
[----:B-1----:R-:W-:Y:S02]  /*17f0*/  @!P1 IMAD.WIDE.U32 R6, R6, 0x4, R4 ;  /* 0x0000000406069825 */ /* 0x002fe400078e0004 */
[----:B------:R-:W1:Y:S01]  /*1800*/  LDC.64 R4, c[0x0][0x380] ;  /* 0x0000e000ff047b82 */ /* 0x000e620000000a00 */
[----:B--2---:R4:W-:Y:S04]  /*1810*/  @P0 STG.E desc[UR36][R8.64], R15 ;  /* 0x0000000f08000986 */ /* 0x0049e8000c101924 */
[----:B------:R-:W2:Y:S02]  /*1820*/  @!P1 LDG.E R7, desc[UR36][R6.64] ;  /* 0x0000002406079981 */ /* 0x000ea4000c1e1900 */
[----:B--2---:R-:W-:-:S04]  /*1830*/  @!P1 IMAD R3, R2, R3, R7 ;  /* 0x0000000302039224 */ /* 0x004fc800078e0207 */
[----:B-1----:R-:W-:Y:S02]  /*1840*/  @!P1 IMAD.WIDE R2, R3, 0x4, R4 ;  /* 0x0000000403029825 */ /* 0x002fe400078e0204 */
[----:B------:R-:W1:Y:S04]  /*1850*/  LDC.64 R4, c[0x0][0x388] ;  /* 0x0000e200ff047b82 */ /* 0x000e680000000a00 */
[----:B------:R-:W2:Y:S01]  /*1860*/  @!P1 LDG.E R3, desc[UR36][R2.64] ;  /* 0x0000002402039981 */ /* 0x000ea2000c1e1900 */
[----:B0-----:R-:W-:-:S04]  /*1870*/  @!P1 IMAD.IADD R11, R0, 0x1, R7 ;  /* 0x00000001000b9824 */ /* 0x001fc800078e0207 */
[----:B-1----:R-:W-:-:S05]  /*1880*/  @!P1 IMAD.WIDE R4, R11, 0x4, R4 ;  /* 0x000000040b049825 */ /* 0x002fca00078e0204 */
[----:B--2---:R4:W-:Y:S02]  /*1890*/  @!P1 STG.E desc[UR36][R4.64], R3 ;  /* 0x0000000304009986 */ /* 0x0049e4000c101924 */
.L_x_7:
[----:B------:R-:W0:Y:S02]  /*18a0*/  LDCU UR5, c[0x3][0x5470] ;  /* 0x00ca8e00ff0577ac */ /* 0x000e240008000800 */
[----:B0-----:R-:W-:-:S09]  /*18b0*/  UISETP.GE.AND UP0, UPT, UR5, 0x1, UPT ;  /* 0x000000010500788c */ /* 0x001fd2000bf06270 */
[----:B------:R-:W-:Y:S05]  /*18c0*/  BRA.U !UP0, `(.L_x_11) ;  /* 0x0000000d08d47547 */ /* 0x000fea000b800000 */
[----:B----45:R-:W1:Y:S02]  /*18d0*/  LDC.64 R2, c[0x0][0x3a0] ;  /* 0x0000e800ff027b82 */ /* 0x030e640000000a00 */
[----:B-12---:R0:W5:Y:S01]  /*18e0*/  LDG.E R7, desc[UR36][R2.64] ;  /* 0x0000002402077981 */ /* 0x006162000c1e1900 */
[----:B------:R-:W-:Y:S02]  /*18f0*/  UISETP.GE.U32.AND UP0, UPT, UR5, 0x4, UPT ;  /* 0x000000040500788c */ /* 0x000fe4000bf06070 */
[----:B------:R-:W-:-:S07]  /*1900*/  ULOP3.LUT UR6, UR5, 0x3, URZ, 0xc0, !UPT ;  /* 0x0000000305067892 */ /* 0x000fce000f8ec0ff */
[----:B0-----:R-:W-:Y:S05]  /*1910*/  BRA.U !UP0, `(.L_x_12) ;  /* 0x0000000d08847547 */ /* 0x001fea000b800000 */
[----:B------:R-:W-:Y:S01]  /*1920*/  ULOP3.LUT UR5, UR5, 0x7ffffffc, URZ, 0xc0, !UPT ;  /* 0x7ffffffc05057892 */ /* 0x000fe2000f8ec0ff */
[----:B------:R-:W-:-:S03]  /*1930*/  UMOV UR4, URZ ;  /* 0x000000ff00047c82 */ /* 0x000fc60008000000 */
[----:B------:R-:W-:-:S09]  /*1940*/  UISETP.GT.AND UP0, UPT, UR5, URZ, UPT ;  /* 0x000000ff0500728c */ /* 0x000fd2000bf04270 */
[----:B------:R-:W-:Y:S05]  /*1950*/  BRA.U !UP0, `(.L_x_13) ;  /* 0x0000000908f07547 */ /* 0x000fea000b800000 */
[----:B------:R-:W-:Y:S02]  /*1960*/  UIADD3 UR7, UPT, UPT, UR5, -UR4, URZ ;  /* 0x8000000405077290 */ /* 0x000fe4000fffe0ff */
[----:B------:R-:W-:Y:S02]  /*1970*/  UPLOP3.LUT UP0, UPT, UPT, UPT, UPT, 0x80, 0x8 ;  /* 0x000000000008789c */ /* 0x000fe40003f0f070 */
[----:B------:R-:W-:-:S09]  /*1980*/  UISETP.GT.AND UP1, UPT, UR7, 0xc, UPT ;  /* 0x0000000c0700788c */ /* 0x000fd2000bf24270 */
[----:B------:R-:W-:Y:S05]  /*1990*/  BRA.U !UP1, `(.L_x_14) ;  /* 0x0000000509dc7547 */ /* 0x000fea000b800000 */
[----:B------:R-:W-:Y:S02]  /*19a0*/  UIADD3 UR7, UPT, UPT, UR5, -0xc, URZ ;  /* 0xfffffff405077890 */ /* 0x000fe4000fffe0ff */
[----:B------:R-:W-:-:S11]  /*19b0*/  UPLOP3.LUT UP0, UPT, UPT, UPT, UPT, 0x40, 0x4 ;  /* 0x000000000004789c */ /* 0x000fd60003f0e870 */
.L_x_15:
[----:B------:R-:W0:Y:S08]  /*19c0*/  LDC.64 R2, c[0x0][0x3a0] ;  /* 0x0000e800ff027b82 */ /* 0x000e300000000a00 */
[----:B-1----:R-:W1:Y:S01]  /*19d0*/  LDC.64 R4, c[0x0][0x388] ;  /* 0x0000e200ff047b82 */ /* 0x002e620000000a00 */
[----:B0----5:R-:W-:-:S06]  /*19e0*/  IMAD.WIDE R6, R7, 0x4, R2 ;  /* 0x0000000407067825 */ /* 0x021fcc00078e0202 */
[----:B------:R-:W3:Y:S02]  /*19f0*/  LDG.E R7, desc[UR36][R6.64] ;  /* 0x0000002406077981 */ /* 0x000ee4000c1e1900 */
[----:B---3--:R-:W-:-:S05]  /*1a00*/  IADD3 R9, PT, PT, R0, R7, RZ ;  /* 0x0000000700097210 */ /* 0x008fca0007ffe0ff */
[----:B-1----:R-:W-:-:S05]  /*1a10*/  IMAD.WIDE R8, R9, 0x4, R4 ;  /* 0x0000000409087825 */ /* 0x002fca00078e0204 */
[----:B------:R-:W2:Y:S02]  /*1a20*/  LDG.E R10, desc[UR36][R8.64] ;  /* 0x00000024080a7981 */ /* 0x000ea4000c1e1900 */
[----:B--2---:R-:W-:Y:S01]  /*1a30*/  IADD3 R17, PT, PT, -R10, 0x1, RZ ;  /* 0x000000010a117810 */ /* 0x004fe20007ffe1ff */
[----:B------:R-:W-:-:S04]  /*1a40*/  IMAD.WIDE R10, R7, 0x4, R2 ;  /* 0x00000004070a7825 */ /* 0x000fc800078e0202 */
[----:B------:R0:W-:Y:S04]  /*1a50*/  STG.E desc[UR36][R8.64], R17 ;  /* 0x0000001108007986 */ /* 0x0001e8000c101924 */
[----:B------:R-:W2:Y:S02]  /*1a60*/  LDG.E R11, desc[UR36][R10.64] ;  /* 0x000000240a0b7981 */ /* 0x000ea4000c1e1900 */
[----:B--2---:R-:W-:-:S04]  /*1a70*/  IMAD.IADD R13, R0, 0x1, R11 ;  /* 0x00000001000d7824 */ /* 0x004fc800078e020b */
[----:B------:R-:W-:-:S05]  /*1a80*/  IMAD.WIDE R12, R13, 0x4, R4 ;  /* 0x000000040d0c7825 */ /* 0x000fca00078e0204 */
[----:B------:R-:W2:Y:S02]  /*1a90*/  LDG.E R6, desc[UR36][R12.64] ;  /* 0x000000240c067981 */ /* 0x000ea4000c1e1900 */
[----:B--2---:R-:W-:Y:S01]  /*1aa0*/  IADD3 R19, PT, PT, -R6, 0x1, RZ ;  /* 0x0000000106137810 */ /* 0x004fe20007ffe1ff */
[----:B------:R-:W-:-:S04]  /*1ab0*/  IMAD.WIDE R6, R11, 0x4, R2 ;  /* 0x000000040b067825 */ /* 0x000fc800078e0202 */
[----:B------:R1:W-:Y:S04]  /*1ac0*/  STG.E desc[UR36][R12.64], R19 ;  /* 0x000000130c007986 */ /* 0x0003e8000c101924 */
[----:B------:R-:W2:Y:S02]  /*1ad0*/  LDG.E R7, desc[UR36][R6.64] ;  /* 0x0000002406077981 */ /* 0x000ea4000c1e1900 */
[----:B--2---:R-:W-:-:S05]  /*1ae0*/  IADD3 R15, PT, PT, R0, R7, RZ ;  /* 0x00000007000f7210 */ /* 0x004fca0007ffe0ff */
[----:B------:R-:W-:-:S05]  /*1af0*/  IMAD.WIDE R14, R15, 0x4, R4 ;  /* 0x000000040f0e7825 */ /* 0x000fca00078e0204 */
[----:B0-----:R-:W2:Y:S02]  /*1b00*/  LDG.E R8, desc[UR36][R14.64] ;  /* 0x000000240e087981 */ /* 0x001ea4000c1e1900 */
[----:B--2---:R-:W-:Y:S01]  /*1b10*/  IADD3 R17, PT, PT, -R8, 0x1, RZ ;  /* 0x0000000108117810 */ /* 0x004fe20007ffe1ff */
[----:B------:R-:W-:-:S04]  /*1b20*/  IMAD.WIDE R8, R7, 0x4, R2 ;  /* 0x0000000407087825 */ /* 0x000fc800078e0202 */
[----:B------:R0:W-:Y:S04]  /*1b30*/  STG.E desc[UR36][R14.64], R17 ;  /* 0x000000110e007986 */ /* 0x0001e8000c101924 */
[----:B------:R-:W2:Y:S02]  /*1b40*/  LDG.E R9, desc[UR36][R8.64] ;  /* 0x0000002408097981 */ /* 0x000ea4000c1e1900 */
[----:B--2---:R-:W-:-:S04]  /*1b50*/  IMAD.IADD R11, R0, 0x1, R9 ;  /* 0x00000001000b7824 */ /* 0x004fc800078e0209 */
[----:B------:R-:W-:-:S05]  /*1b60*/  IMAD.WIDE R10, R11, 0x4, R4 ;  /* 0x000000040b0a7825 */ /* 0x000fca00078e0204 */
[----:B-1----:R-:W2:Y:S01]  /*1b70*/  LDG.E R12, desc[UR36][R10.64] ;  /* 0x000000240a0c7981 */ /* 0x002ea2000c1e1900 */
[----:B------:R-:W-:Y:S01]  /*1b80*/  IMAD.WIDE R6, R9, 0x4, R2 ;  /* 0x0000000409067825 */ /* 0x000fe200078e0202 */
[----:B--2---:R-:W-:-:S05]  /*1b90*/  IADD3 R19, PT, PT, -R12, 0x1, RZ ;  /* 0x000000010c137810 */ /* 0x004fca0007ffe1ff */
[----:B------:R1:W-:Y:S04]  /*1ba0*/  STG.E desc[UR36][R10.64], R19 ;  /* 0x000000130a007986 */ /* 0x0003e8000c101924 */
[----:B------:R-:W2:Y:S02]  /*1bb0*/  LDG.E R7, desc[UR36][R6.64] ;  /* 0x0000002406077981 */ /* 0x000ea4000c1e1900 */
[----:B--2---:R-:W-:-:S05]  /*1bc0*/  IADD3 R13, PT, PT, R0, R7, RZ ;  /* 0x00000007000d7210 */ /* 0x004fca0007ffe0ff */
[----:B------:R-:W-:-:S05]  /*1bd0*/  IMAD.WIDE R12, R13, 0x4, R4 ;  /* 0x000000040d0c7825 */ /* 0x000fca00078e0204 */
[----:B0-----:R-:W2:Y:S01]  /*1be0*/  LDG.E R14, desc[UR36][R12.64] ;  /* 0x000000240c0e7981 */ /* 0x001ea2000c1e1900 */
[----:B------:R-:W-:Y:S01]  /*1bf0*/  IMAD.WIDE R8, R7, 0x4, R2 ;  /* 0x0000000407087825 */ /* 0x000fe200078e0202 */
[----:B--2---:R-:W-:-:S05]  /*1c00*/  IADD3 R17, PT, PT, -R14, 0x1, RZ ;  /* 0x000000010e117810 */ /* 0x004fca0007ffe1ff */
        /* <DEDUP_REMOVED lines=60> */
[----:B-1----:R-:W2:Y:S02]  /*1fd0*/  LDG.E R14, desc[UR36][R12.64] ;  /* 0x000000240c0e7981 */ /* 0x002ea4000c1e1900 */
[----:B--2---:R-:W-:Y:S01]  /*1fe0*/  IADD3 R19, PT, PT, -R14, 0x1, RZ ;  /* 0x000000010e137810 */ /* 0x004fe20007ffe1ff */
[----:B------:R-:W-:-:S04]  /*1ff0*/  IMAD.WIDE R14, R9, 0x4, R2 ;  /* 0x00000004090e7825 */ /* 0x000fc800078e0202 */
[----:B------:R1:W-:Y:S04]  /*2000*/  STG.E desc[UR36][R12.64], R19 ;  /* 0x000000130c007986 */ /* 0x0003e8000c101924 */
[----:B------:R-:W2:Y:S02]  /*2010*/  LDG.E R15, desc[UR36][R14.64] ;  /* 0x000000240e0f7981 */ /* 0x000ea4000c1e1900 */
[----:B--2---:R-:W-:-:S05]  /*2020*/  IADD3 R17, PT, PT, R0, R15, RZ ;  /* 0x0000000f00117210 */ /* 0x004fca0007ffe0ff */
[----:B------:R-:W-:-:S05]  /*2030*/  IMAD.WIDE R16, R17, 0x4, R4 ;  /* 0x0000000411107825 */ /* 0x000fca00078e0204 */
[----:B------:R-:W2:Y:S01]  /*2040*/  LDG.E R6, desc[UR36][R16.64] ;  /* 0x0000002410067981 */ /* 0x000ea2000c1e1900 */
[----:B------:R-:W-:Y:S01]  /*2050*/  IMAD.WIDE R2, R15, 0x4, R2 ;  /* 0x000000040f027825 */ /* 0x000fe200078e0202 */
[----:B--2---:R-:W-:-:S05]  /*2060*/  IADD3 R9, PT, PT, -R6, 0x1, RZ ;  /* 0x0000000106097810 */ /* 0x004fca0007ffe1ff */
[----:B------:R1:W-:Y:S04]  /*2070*/  STG.E desc[UR36][R16.64], R9 ;  /* 0x0000000910007986 */ /* 0x0003e8000c101924 */
[----:B------:R-:W0:Y:S02]  /*2080*/  LDG.E R7, desc[UR36][R2.64] ;  /* 0x0000002402077981 */ /* 0x000e24000c1e1900 */
[----:B0-----:R-:W-:-:S04]  /*2090*/  IMAD.IADD R11, R0, 0x1, R7 ;  /* 0x00000001000b7824 */ /* 0x001fc800078e0207 */
[----:B------:R-:W-:-:S05]  /*20a0*/  IMAD.WIDE R4, R11, 0x4, R4 ;  /* 0x000000040b047825 */ /* 0x000fca00078e0204 */
[----:B------:R-:W2:Y:S01]  /*20b0*/  LDG.E R6, desc[UR36][R4.64] ;  /* 0x0000002404067981 */ /* 0x000ea2000c1e1900 */
[----:B------:R-:W-:-:S04]  /*20c0*/  UIADD3 UR4, UPT, UPT, UR4, 0x10, URZ ;  /* 0x0000001004047890 */ /* 0x000fc8000fffe0ff */
[----:B------:R-:W-:Y:S01]  /*20d0*/  UISETP.GE.AND UP1, UPT, UR4, UR7, UPT ;  /* 0x000000070400728c */ /* 0x000fe2000bf26270 */
[----:B--2---:R-:W-:-:S05]  /*20e0*/  IADD3 R11, PT, PT, -R6, 0x1, RZ ;  /* 0x00000001060b7810 */ /* 0x004fca0007ffe1ff */
[----:B------:R1:W-:Y:S03]  /*20f0*/  STG.E desc[UR36][R4.64], R11 ;  /* 0x0000000b04007986 */ /* 0x0003e6000c101924 */
[----:B------:R-:W-:Y:S05]  /*2100*/  BRA.U !UP1, `(.L_x_15) ;  /* 0xfffffff9092c7547 */ /* 0x000fea000b83ffff */
.L_x_14:
[----:B------:R-:W-:-:S04]  /*2110*/  UIADD3 UR7, UPT, UPT, UR5, -UR4, URZ ;  /* 0x8000000405077290 */ /* 0x000fc8000fffe0ff */
[----:B------:R-:W-:-:S09]  /*2120*/  UISETP.GT.AND UP1, UPT, UR7, 0x4, UPT ;  /* 0x000000040700788c */ /* 0x000fd2000bf24270 */
[----:B------:R-:W-:Y:S05]  /*2130*/  BRA.U !UP1, `(.L_x_16) ;  /* 0x0000000109f07547 */ /* 0x000fea000b800000 */
        /* <DEDUP_REMOVED lines=45> */
[----:B------:R-:W3:Y:S02]  /*2410*/  LDG.E R11, desc[UR36][R10.64] ;  /* 0x000000240a0b7981 */ /* 0x000ee4000c1e1900 */
[----:B---3--:R-:W-:-:S05]  /*2420*/  IADD3 R17, PT, PT, R0, R11, RZ ;  /* 0x0000000b00117210 */ /* 0x008fca0007ffe0ff */
[----:B------:R-:W-:-:S05]  /*2430*/  IMAD.WIDE R16, R17, 0x4, R4 ;  /* 0x0000000411107825 */ /* 0x000fca00078e0204 */
[----:B------:R-:W3:Y:S01]  /*2440*/  LDG.E R6, desc[UR36][R16.64] ;  /* 0x0000002410067981 */ /* 0x000ee2000c1e1900 */
[----:B------:R-:W-:Y:S01]  /*2450*/  IMAD.WIDE R2, R11, 0x4, R2 ;  /* 0x000000040b027825 */ /* 0x000fe200078e0202 */
[----:B---3--:R-:W-:-:S05]  /*2460*/  IADD3 R9, PT, PT, -R6, 0x1, RZ ;  /* 0x0000000106097810 */ /* 0x008fca0007ffe1ff */
[----:B------:R2:W-:Y:S04]  /*2470*/  STG.E desc[UR36][R16.64], R9 ;  /* 0x0000000910007986 */ /* 0x0005e8000c101924 */
[----:B------:R-:W0:Y:S02]  /*2480*/  LDG.E R7, desc[UR36][R2.64] ;  /* 0x0000002402077981 */ /* 0x000e24000c1e1900 */
[----:B0-----:R-:W-:-:S04]  /*2490*/  IMAD.IADD R13, R0, 0x1, R7 ;  /* 0x00000001000d7824 */ /* 0x001fc800078e0207 */
[----:B------:R-:W-:-:S05]  /*24a0*/  IMAD.WIDE R4, R13, 0x4, R4 ;  /* 0x000000040d047825 */ /* 0x000fca00078e0204 */
[----:B------:R-:W3:Y:S01]  /*24b0*/  LDG.E R6, desc[UR36][R4.64] ;  /* 0x0000002404067981 */ /* 0x000ee2000c1e1900 */
[----:B------:R-:W-:Y:S02]  /*24c0*/  UIADD3 UR4, UPT, UPT, UR4, 0x8, URZ ;  /* 0x0000000804047890 */ /* 0x000fe4000fffe0ff */
[----:B------:R-:W-:Y:S01]  /*24d0*/  UPLOP3.LUT UP0, UPT, UPT, UPT, UPT, 0x40, 0x4 ;  /* 0x000000000004789c */ /* 0x000fe20003f0e870 */
[----:B---3--:R-:W-:-:S05]  /*24e0*/  IADD3 R11, PT, PT, -R6, 0x1, RZ ;  /* 0x00000001060b7810 */ /* 0x008fca0007ffe1ff */
[----:B------:R2:W-:Y:S05]  /*24f0*/  STG.E desc[UR36][R4.64], R11 ;  /* 0x0000000b04007986 */ /* 0x0005ea000c101924 */
.L_x_16:
[----:B------:R-:W-:-:S09]  /*2500*/  UISETP.NE.OR UP0, UPT, UR4, UR5, UP0 ;  /* 0x000000050400728c */ /* 0x000fd20008705670 */
[----:B------:R-:W-:Y:S05]  /*2510*/  BRA.U !UP0, `(.L_x_12) ;  /* 0x0000000108847547 */ /* 0x000fea000b800000 */
.L_x_13:
[----:B012---:R-:W0:Y:S08]  /*2520*/  LDC.64 R4, c[0x0][0x3a0] ;  /* 0x0000e800ff047b82 */ /* 0x007e300000000a00 */
[----:B------:R-:W1:Y:S01]  /*2530*/  LDC.64 R2, c[0x0][0x388] ;  /* 0x0000e200ff027b82 */ /* 0x000e620000000a00 */
[----:B0----5:R-:W-:-:S06]  /*2540*/  IMAD.WIDE R12, R7, 0x4, R4 ;  /* 0x00000004070c7825 */ /* 0x021fcc00078e0204 */
[----:B------:R-:W2:Y:S02]  /*2550*/  LDG.E R13, desc[UR36][R12.64] ;  /* 0x000000240c0d7981 */ /* 0x000ea4000c1e1900 */
[----:B--2---:R-:W-:-:S05]  /*2560*/  IADD3 R7, PT, PT, R0, R13, RZ ;  /* 0x0000000d00077210 */ /* 0x004fca0007ffe0ff */
[----:B-1----:R-:W-:-:S05]  /*2570*/  IMAD.WIDE R6, R7, 0x4, R2 ;  /* 0x0000000407067825 */ /* 0x002fca00078e0202 */
[----:B------:R-:W2:Y:S02]  /*2580*/  LDG.E R8, desc[UR36][R6.64] ;  /* 0x0000002406087981 */ /* 0x000ea4000c1e1900 */
[----:B--2---:R-:W-:Y:S01]  /*2590*/  IADD3 R17, PT, PT, -R8, 0x1, RZ ;  /* 0x0000000108117810 */ /* 0x004fe20007ffe1ff */
[----:B---3--:R-:W-:-:S04]  /*25a0*/  IMAD.WIDE R8, R13, 0x4, R4 ;  /* 0x000000040d087825 */ /* 0x008fc800078e0204 */
        /* <DEDUP_REMOVED lines=18> */
[----:B------:R-:W1:Y:S01]  /*26d0*/  LDG.E R6, desc[UR36][R2.64] ;  /* 0x0000002402067981 */ /* 0x000e62000c1e1900 */
[----:B------:R-:W-:-:S04]  /*26e0*/  UIADD3 UR4, UPT, UPT, UR4, 0x4, URZ ;  /* 0x0000000404047890 */ /* 0x000fc8000fffe0ff */
[----:B------:R-:W-:Y:S01]  /*26f0*/  UISETP.NE.AND UP0, UPT, UR4, UR5, UPT ;  /* 0x000000050400728c */ /* 0x000fe2000bf05270 */
[----:B-1----:R-:W-:-:S05]  /*2700*/  IADD3 R11, PT, PT, -R6, 0x1, RZ ;  /* 0x00000001060b7810 */ /* 0x002fca0007ffe1ff */
[----:B------:R0:W-:Y:S03]  /*2710*/  STG.E desc[UR36][R2.64], R11 ;  /* 0x0000000b02007986 */ /* 0x0001e6000c101924 */
[----:B------:R-:W-:Y:S05]  /*2720*/  BRA.U UP0, `(.L_x_13) ;  /* 0xfffffffd007c7547 */ /* 0x000fea000b83ffff */
.L_x_12:
[----:B------:R-:W-:-:S09]  /*2730*/  UISETP.NE.AND UP0, UPT, UR6, URZ, UPT ;  /* 0x000000ff0600728c */ /* 0x000fd2000bf05270 */
[----:B------:R-:W-:Y:S05]  /*2740*/  BRA.U !UP0, `(.L_x_11) ;  /* 0x0000000108347547 */ /* 0x000fea000b800000 */
[----:B0123--:R-:W0:Y:S01]  /*2750*/  LDC.64 R8, c[0x0][0x388] ;  /* 0x0000e200ff087b82 */ /* 0x00fe220000000a00 */
[----:B------:R-:W-:-:S07]  /*2760*/  UMOV UR4, URZ ;  /* 0x000000ff00047c82 */ /* 0x000fce0008000000 */
[----:B------:R-:W1:Y:S02]  /*2770*/  LDC.64 R4, c[0x0][0x3a0] ;  /* 0x0000e800ff047b82 */ /* 0x000e640000000a00 */
.L_x_17:
[----:B-1---5:R-:W-:-:S06]  /*2780*/  IMAD.WIDE R6, R7, 0x4, R4 ;  /* 0x0000000407067825 */ /* 0x022fcc00078e0204 */
[----:B------:R-:W2:Y:S02]  /*2790*/  LDG.E R7, desc[UR36][R6.64] ;  /* 0x0000002406077981 */ /* 0x000ea4000c1e1900 */
[----:B0-2---:R-:W-:-:S05]  /*27a0*/  IADD3 R3, PT, PT, R0, R7, RZ ;  /* 0x0000000700037210 */ /* 0x005fca0007ffe0ff */
[----:B0-----:R-:W-:-:S05]  /*27b0*/  IMAD.WIDE R2, R3, 0x4, R8 ;  /* 0x0000000403027825 */ /* 0x001fca00078e0208 */
[----:B------:R-:W2:Y:S01]  /*27c0*/  LDG.E R10, desc[UR36][R2.64] ;  /* 0x00000024020a7981 */ /* 0x000ea2000c1e1900 */
[----:B------:R-:W-:-:S04]  /*27d0*/  UIADD3 UR4, UPT, UPT, UR4, 0x1, URZ ;  /* 0x0000000104047890 */ /* 0x000fc8000fffe0ff */
[----:B------:R-:W-:Y:S01]  /*27e0*/  UISETP.NE.AND UP0, UPT, UR4, UR6, UPT ;  /* 0x000000060400728c */ /* 0x000fe2000bf05270 */
[----:B--2---:R-:W-:-:S05]  /*27f0*/  IADD3 R11, PT, PT, -R10, 0x1, RZ ;  /* 0x000000010a0b7810 */ /* 0x004fca0007ffe1ff */
[----:B------:R0:W-:Y:S03]  /*2800*/  STG.E desc[UR36][R2.64], R11 ;  /* 0x0000000b02007986 */ /* 0x0001e6000c101924 */
[----:B------:R-:W-:Y:S05]  /*2810*/  BRA.U UP0, `(.L_x_17) ;  /* 0xfffffffd00d87547 */ /* 0x000fea000b83ffff */
.L_x_11:
[----:B------:R-:W3:Y:S01]  /*2820*/  LDCU.64 UR4, c[0x3][0x5460] ;  /* 0x00ca8c00ff0477ac */ /* 0x000ee20008000a00 */
[----:B0----5:R-:W-:-:S04]  /*2830*/  MOV R2, 0x8 ;  /* 0x0000000800027802 */ /* 0x021fc80000000f00 */
[----:B-12---:R0:W1:Y:S01]  /*2840*/  LDC.64 R6, c[0x4][R2] ;  /* 0x0100000002067b82 */ /* 0x0060620000000a00 */
[----:B---3--:R-:W-:-:S04]  /*2850*/  UISETP.LT.AND UP0, UPT, UR4, UR5, UPT ;  /* 0x000000050400728c */ /* 0x008fc8000bf01270 */
[----:B------:R-:W-:-:S04]  /*2860*/  USEL UR4, UR4, UR5, !UP0 ;  /* 0x0000000504047287 */ /* 0x000fc8000c000000 */
[----:B------:R-:W-:-:S04]  /*2870*/  ULEA.HI UR4, UR4, UR4, URZ, 0x1 ;  /* 0x0000000404047291 */ /* 0x000fc8000f8f08ff */
[----:B------:R-:W-:-:S04]  /*2880*/  USHF.R.S32.HI UR4, URZ, 0x1, UR4 ;  /* 0x00000001ff047899 */ /* 0x000fc80008011404 */
[----:B------:R-:W-:-:S06]  /*2890*/  UIMAD.WIDE UR38, UR4, 0x4, URZ ;  /* 0x00000004042678a5 */ /* 0x000fcc000f8e02ff */
[----:B----4-:R-:W-:Y:S01]  /*28a0*/  MOV R9, UR39 ;  /* 0x0000002700097c02 */ /* 0x010fe20008000f00 */
[----:B------:R-:W-:Y:S01]  /*28b0*/  IMAD.U32 R4, RZ, RZ, UR38 ;  /* 0x00000026ff047e24 */ /* 0x000fe2000f8e00ff */
[----:B------:R-:W-:Y:S01]  /*28c0*/  MOV R5, UR39 ;  /* 0x0000002700057c02 */ /* 0x000fe20008000f00 */
[----:B------:R-:W-:Y:S02]  /*28d0*/  IMAD.U32 R8, RZ, RZ, UR38 ;  /* 0x00000026ff087e24 */ /* 0x000fe4000f8e00ff */
[----:B0-----:R-:W-:-:S07]  /*28e0*/  IMAD.MOV.U32 R5, RZ, RZ, R9 ;  /* 0x000000ffff057224 */ /* 0x001fce00078e0009 */
[----:B------:R-:W-:-:S07]  /*28f0*/  LEPC R20, `(.L_x_18) ;  /* 0x000000001014794e */ /* 0x000fce0000000000 */
[----:B-1----:R-:W-:Y:S05]  /*2900*/  CALL.ABS.NOINC R6 ;  /* 0x0000000006007343 */ /* 0x002fea0003c00000 */
.L_x_18:
[----:B------:R0:W1:Y:S01]  /*2910*/  LDC.64 R6, c[0x4][R2] ;  /* 0x0100000002067b82 */ /* 0x0000620000000a00 */
[----:B------:R-:W-:Y:S01]  /*2920*/  MOV R8, UR38 ;  /* 0x0000002600087c02 */ /* 0x000fe20008000f00 */
[----:B------:R-:W-:Y:S01]  /*2930*/  IMAD.U32 R11, RZ, RZ, UR39 ;  /* 0x00000027ff0b7e24 */ /* 0x000fe2000f8e00ff */
[----:B------:R-:W-:Y:S01]  /*2940*/  MOV R18, R4 ;  /* 0x0000000400127202 */ /* 0x000fe20000000f00 */
[----:B------:R-:W-:Y:S01]  /*2950*/  IMAD.MOV.U32 R19, RZ, RZ, R5 ;  /* 0x000000ffff137224 */ /* 0x000fe200078e0005 */
[----:B------:R-:W-:Y:S01]  /*2960*/  MOV R10, UR38 ;  /* 0x00000026000a7c02 */ /* 0x000fe20008000f00 */
[----:B------:R-:W-:Y:S01]  /*2970*/  IMAD.U32 R9, RZ, RZ, UR39 ;  /* 0x00000027ff097e24 */ /* 0x000fe2000f8e00ff */
[----:B------:R-:W-:Y:S01]  /*2980*/  MOV R4, R8 ;  /* 0x0000000800047202 */ /* 0x000fe20000000f00 */
[----:B0-----:R-:W-:-:S07]  /*2990*/  IMAD.MOV.U32 R5, RZ, RZ, R11 ;  /* 0x000000ffff057224 */ /* 0x001fce00078e000b */
[----:B------:R-:W-:-:S07]  /*29a0*/  LEPC R20, `(.L_x_19) ;  /* 0x000000001014794e */ /* 0x000fce0000000000 */
[----:B-1----:R-:W-:Y:S05]  /*29b0*/  CALL.ABS.NOINC R6 ;  /* 0x0000000006007343 */ /* 0x002fea0003c00000 */
.L_x_19:
[----:B------:R-:W0:Y:S01]  /*29c0*/  LDC.64 R2, c[0x4][R2] ;  /* 0x0100000002027b82 */ /* 0x000e220000000a00 */
[----:B------:R-:W-:Y:S01]  /*29d0*/  MOV R6, UR38 ;  /* 0x0000002600067c02 */ /* 0x000fe20008000f00 */
[----:B------:R-:W-:Y:S01]  /*29e0*/  IMAD.U32 R9, RZ, RZ, UR39 ;  /* 0x00000027ff097e24 */ /* 0x000fe2000f8e00ff */
[----:B------:R-:W-:Y:S01]  /*29f0*/  MOV R16, R4 ;  /* 0x0000000400107202 */ /* 0x000fe20000000f00 */
[----:B------:R-:W-:Y:S01]  /*2a00*/  IMAD.MOV.U32 R17, RZ, RZ, R5 ;  /* 0x000000ffff117224 */ /* 0x000fe200078e0005 */
[----:B------:R-:W-:Y:S01]  /*2a10*/  MOV R8, UR38 ;  /* 0x0000002600087c02 */ /* 0x000fe20008000f00 */
[----:B------:R-:W-:Y:S01]  /*2a20*/  IMAD.U32 R7, RZ, RZ, UR39 ;  /* 0x00000027ff077e24 */ /* 0x000fe2000f8e00ff */
[----:B------:R-:W-:Y:S01]  /*2a30*/  MOV R4, R6 ;  /* 0x0000000600047202 */ /* 0x000fe20000000f00 */
[----:B------:R-:W-:-:S07]  /*2a40*/  IMAD.MOV.U32 R5, RZ, RZ, R9 ;  /* 0x000000ffff057224 */ /* 0x000fce00078e0009 */
[----:B------:R-:W-:-:S07]  /*2a50*/  LEPC R20, `(.L_x_20) ;  /* 0x000000001014794e */ /* 0x000fce0000000000 */
[----:B0-----:R-:W-:Y:S05]  /*2a60*/  CALL.ABS.NOINC R2 ;  /* 0x0000000002007343 */ /* 0x001fea0003c00000 */
.L_x_20:
[----:B------:R-:W0:Y:S01]  /*2a70*/  LDCU UR4, c[0x3][0x5464] ;  /* 0x00ca8c80ff0477ac */ /* 0x000e220008000800 */
[----:B------:R1:W-:Y:S01]  /*2a80*/  ST.E desc[UR36][R4.64], RZ ;  /* 0x000000ff04007985 */ /* 0x0003e2000c101924 */
[----:B------:R-:W-:Y:S01]  /*2a90*/  IMAD.MOV.U32 R23, RZ, RZ, RZ ;  /* 0x000000ffff177224 */ /* 0x000fe200078e00ff */
[----:B0-----:R-:W-:-:S04]  /*2aa0*/  MOV R7, UR4 ;  /* 0x0000000400077c02 */ /* 0x001fc80008000f00 */
[----:B------:R-:W-:-:S13]  /*2ab0*/  ISETP.GE.AND P0, PT, R7, 0x1, PT ;  /* 0x000000010700780c */ /* 0x000fda0003f06270 */
[----:B-1----:R-:W-:Y:S05]  /*2ac0*/  @!P0 BRA `(.L_x_21) ;  /* 0x0000001800b08947 */ /* 0x002fea0003800000 */
[----:B------:R-:W0:Y:S01]  /*2ad0*/  LDCU UR4, c[0x3][0x5460] ;  /* 0x00ca8c00ff0477ac */ /* 0x000e220008000800 */
[----:B------:R-:W-:Y:S01]  /*2ae0*/  BSSY.RECONVERGENT B0, `(.L_x_21) ;  /* 0x00001aa000007945 */ /* 0x000fe20003800200 */
[----:B0-----:R-:W-:-:S09]  /*2af0*/  UISETP.GT.AND UP0, UPT, UR4, URZ, UPT ;  /* 0x000000ff0400728c */ /* 0x001fd2000bf04270 */
[----:B------:R-:W-:Y:S05]  /*2b00*/  BRA.U UP0, `(.L_x_22) ;  /* 0x0000000500387547 */ /* 0x000fea000b800000 */
[----:B------:R-:W-:Y:S01]  /*2b10*/  HFMA2 R0, -RZ, RZ, 0, 0 ;  /* 0x00000000ff007431 */ /* 0x000fe200000001ff */
[----:B------:R-:W-:Y:S01]  /*2b20*/  BSSY.RECONVERGENT B1, `(.L_x_23) ;  /* 0x000004b000017945 */ /* 0x000fe20003800200 */
[----:B------:R-:W-:-:S07]  /*2b30*/  IMAD.MOV.U32 R23, RZ, RZ, RZ ;  /* 0x000000ffff177224 */ /* 0x000fce00078e00ff */
.L_x_30:
[----:B---3--:R-:W-:Y:S01]  /*2b40*/  SHF.L.U32 R6, R0, 0x2, RZ ;  /* 0x0000000200067819 */ /* 0x008fe200000006ff */
[----:B0-----:R0:W-:Y:S01]  /*2b50*/  ST.E desc[UR36][R4.64], RZ ;  /* 0x000000ff04007985 */ /* 0x0011e2000c101924 */
[----:B------:R-:W-:Y:S01]  /*2b60*/  BSSY.RECONVERGENT B2, `(.L_x_24) ;  /* 0x000003f000027945 */ /* 0x000fe20003800200 */
[----:B------:R-:W-:Y:S01]  /*2b70*/  IMAD.MOV.U32 R2, RZ, RZ, R18 ;  /* 0x000000ffff027224 */ /* 0x000fe200078e0012 */
[----:B-1----:R-:W1:Y:S01]  /*2b80*/  LDC R7, c[0x3][R6+0x2710] ;  /* 0x00c9c40006077b82 */ /* 0x002e620000000800 */
[----:B------:R0:W-:Y:S01]  /*2b90*/  ST.E desc[UR36][R18.64], RZ ;  /* 0x000000ff12007985 */ /* 0x0001e2000c101924 */
[----:B------:R-:W-:-:S03]  /*2ba0*/  MOV R3, R19 ;  /* 0x0000001300037202 */ /* 0x000fc60000000f00 */
[----:B------:R0:W-:Y:S01]  /*2bb0*/  ST.E desc[UR36][R16.64], RZ ;  /* 0x000000ff10007985 */ /* 0x0001e2000c101924 */
[----:B-1----:R-:W-:-:S13]  /*2bc0*/  ISETP.GE.AND P0, PT, R7, 0x2, PT ;  /* 0x000000020700780c */ /* 0x002fda0003f06270 */
[----:B0-2---:R-:W-:Y:S05]  /*2bd0*/  @!P0 BRA `(.L_x_25) ;  /* 0x0000000000dc8947 */ /* 0x005fea0003800000 */
[----:B------:R0:W1:Y:S01]  /*2be0*/  LDC R11, c[0x3][R6+0x28a0] ;  /* 0x00ca2800060b7b82 */ /* 0x0000620000000800 */
[C---:B------:R-:W-:Y:S01]  /*2bf0*/  VIADD R2, R7.reuse, 0xfffffffe ;  /* 0xfffffffe07027836 */ /* 0x040fe20000000000 */
[----:B------:R-:W-:Y:S04]  /*2c00*/  BSSY.RECONVERGENT B3, `(.L_x_26) ;  /* 0x000001b000037945 */ /* 0x000fe80003800200 */
[----:B------:R-:W-:Y:S02]  /*2c10*/  ISETP.GE.U32.AND P0, PT, R2, 0x3, PT ;  /* 0x000000030200780c */ /* 0x000fe40003f06070 */
[----:B------:R-:W-:Y:S01]  /*2c20*/  IADD3 R2, PT, PT, R7, -0x1, RZ ;  /* 0xffffffff07027810 */ /* 0x000fe20007ffe0ff */
[----:B------:R-:W-:-:S03]  /*2c30*/  IMAD.MOV.U32 R7, RZ, RZ, 0x1 ;  /* 0x00000001ff077424 */ /* 0x000fc600078e00ff */
[----:B------:R-:W-:-:S07]  /*2c40*/  LOP3.LUT R12, R2, 0x3, RZ, 0xc0, !PT ;  /* 0x00000003020c7812 */ /* 0x000fce00078ec0ff */
[----:B0-----:R-:W-:Y:S05]  /*2c50*/  @!P0 BRA `(.L_x_27) ;  /* 0x0000000000548947 */ /* 0x001fea0003800000 */
[----:B------:R0:W5:Y:S01]  /*2c60*/  LD.E R3, desc[UR36][R18.64] ;  /* 0x0000002412037980 */ /* 0x000162000c101900 */
[----:B------:R-:W-:Y:S01]  /*2c70*/  LOP3.LUT R13, R2, 0xfffffffc, RZ, 0xc0, !PT ;  /* 0xfffffffc020d7812 */ /* 0x000fe200078ec0ff */
[----:B------:R-:W-:Y:S01]  /*2c80*/  HFMA2 R2, -RZ, RZ, 0, 5.9604644775390625e-08 ;  /* 0x00000001ff027431 */ /* 0x000fe200000001ff */
[----:B------:R-:W-:Y:S06]  /*2c90*/  BSSY.RECONVERGENT B4, `(.L_x_28) ;  /* 0x0000010000047945 */ /* 0x000fec0003800200 */
.L_x_29:
[----:B-1----:R-:W-:-:S05]  /*2ca0*/  IMAD.IADD R6, R11, 0x1, R2 ;  /* 0x000000010b067824 */ /* 0x002fca00078e0202 */
[----:B------:R-:W-:-:S04]  /*2cb0*/  SHF.L.U32 R6, R6, 0x2, RZ ;  /* 0x0000000206067819 */ /* 0x000fc800000006ff */
[----:B--2---:R-:W1:Y:S08]  /*2cc0*/  LDC R7, c[0x3][R6] ;  /* 0x00c0000006077b82 */ /* 0x004e700000000800 */
[----:B------:R-:W1:Y:S08]  /*2cd0*/  LDC R8, c[0x3][R6+0x4] ;  /* 0x00c0010006087b82 */ /* 0x000e700000000800 */
[----:B------:R-:W1:Y:S08]  /*2ce0*/  LDC R9, c[0x3][R6+0x8] ;  /* 0x00c0020006097b82 */ /* 0x000e700000000800 */
[----:B------:R-:W2:Y:S01]  /*2cf0*/  LDC R10, c[0x3][R6+0xc] ;  /* 0x00c00300060a7b82 */ /* 0x000ea20000000800 */
[----:B-1----:R-:W-:-:S05]  /*2d00*/  IADD3 R8, PT, PT, R9, R7, R8 ;  /* 0x0000000709087210 */ /* 0x002fca0007ffe008 */
[----:B-----5:R-:W-:Y:S02]  /*2d10*/  IMAD.IADD R7, R3, 0x1, -R8 ;  /* 0x0000000103077824 */ /* 0x020fe400078e0a08 */
[C---:B------:R-:W-:Y:S01]  /*2d20*/  VIADD R8, R2.reuse, 0x3 ;  /* 0x0000000302087836 */ /* 0x040fe20000000000 */
[----:B------:R-:W-:Y:S02]  /*2d30*/  IADD3 R2, PT, PT, R2, 0x4, RZ ;  /* 0x0000000402027810 */ /* 0x000fe40007ffe0ff */
[----:B--2---:R-:W-:Y:S01]  /*2d40*/  IADD3 R3, PT, PT, R7, -R10, RZ ;  /* 0x8000000a07037210 */ /* 0x004fe20007ffe0ff */
[----:B------:R2:W-:Y:S01]  /*2d50*/  ST.E desc[UR36][R16.64], R7 ;  /* 0x0000000710007985 */ /* 0x0005e2000c101924 */
[----:B------:R-:W-:-:S03]  /*2d60*/  ISETP.NE.AND P0, PT, R8, R13, PT ;  /* 0x0000000d0800720c */ /* 0x000fc60003f05270 */
[----:B------:R2:W-:Y:S10]  /*2d70*/  ST.E desc[UR36][R18.64], R3 ;  /* 0x0000000312007985 */ /* 0x0005f4000c101924 */
[----:B------:R-:W-:Y:S05]  /*2d80*/  @P0 BRA `(.L_x_29) ;  /* 0xfffffffc00c40947 */ /* 0x000fea000383ffff */
[----:B------:R-:W-:Y:S05]  /*2d90*/  BSYNC.RECONVERGENT B4 ;  /* 0x0000000000047941 */ /* 0x000fea0003800200 */
.L_x_28:
[----:B--2---:R-:W-:-:S07]  /*2da0*/  IMAD.MOV.U32 R7, RZ, RZ, R2 ;  /* 0x000000ffff077224 */ /* 0x004fce00078e0002 */
.L_x_27:
[----:B------:R-:W-:Y:S05]  /*2db0*/  BSYNC.RECONVERGENT B3 ;  /* 0x0000000000037941 */ /* 0x000fea0003800200 */
.L_x_26:
[----:B------:R-:W-:Y:S01]  /*2dc0*/  ISETP.NE.AND P0, PT, R12, RZ, PT ;  /* 0x000000ff0c00720c */ /* 0x000fe20003f05270 */
[----:B------:R-:W-:Y:S01]  /*2dd0*/  IMAD.MOV.U32 R3, RZ, RZ, R19 ;  /* 0x000000ffff037224 */ /* 0x000fe200078e0013 */
[----:B------:R-:W-:-:S11]  /*2de0*/  MOV R2, R18 ;  /* 0x0000001200027202 */ /* 0x000fd60000000f00 */
[----:B------:R-:W-:Y:S05]  /*2df0*/  @!P0 BRA `(.L_x_25) ;  /* 0x0000000000548947 */ /* 0x000fea0003800000 */
[----:B------:R-:W2:Y:S01]  /*2e00*/  LD.E R3, desc[UR36][R18.64] ;  /* 0x0000002412037980 */ /* 0x000ea2000c101900 */
[----:B-1----:R-:W-:Y:S02]  /*2e10*/  IADD3 R7, PT, PT, R11, R7, RZ ;  /* 0x000000070b077210 */ /* 0x002fe40007ffe0ff */
[----:B------:R-:W-:-:S03]  /*2e20*/  ISETP.NE.AND P0, PT, R12, 0x1, PT ;  /* 0x000000010c00780c */ /* 0x000fc60003f05270 */
[----:B------:R-:W-:-:S04]  /*2e30*/  IMAD.SHL.U32 R7, R7, 0x4, RZ ;  /* 0x0000000407077824 */ /* 0x000fc800078e00ff */
[----:B------:R-:W2:Y:S02]  /*2e40*/  LDC R2, c[0x3][R7] ;  /* 0x00c0000007027b82 */ /* 0x000ea40000000800 */
[----:B--2---:R-:W-:Y:S01]  /*2e50*/  IADD3 R9, PT, PT, -R2, R3, RZ ;  /* 0x0000000302097210 */ /* 0x004fe20007ffe1ff */
[----:B------:R-:W-:Y:S01]  /*2e60*/  IMAD.MOV.U32 R2, RZ, RZ, R16 ;  /* 0x000000ffff027224 */ /* 0x000fe200078e0010 */
[----:B------:R-:W-:-:S03]  /*2e70*/  MOV R3, R17 ;  /* 0x0000001100037202 */ /* 0x000fc60000000f00 */
[----:B------:R2:W-:Y:S01]  /*2e80*/  ST.E desc[UR36][R16.64], R9 ;  /* 0x0000000910007985 */ /* 0x0005e2000c101924 */
[----:B------:R-:W-:Y:S05]  /*2e90*/  @!P0 BRA `(.L_x_25) ;  /* 0x00000000002c8947 */ /* 0x000fea0003800000 */
[----:B------:R-:W-:Y:S01]  /*2ea0*/  ISETP.NE.AND P0, PT, R12, 0x2, PT ;  /* 0x000000020c00780c */ /* 0x000fe20003f05270 */
[----:B------:R-:W1:-:S12]  /*2eb0*/  LDC R2, c[0x3][R7+0x4] ;  /* 0x00c0010007027b82 */ /* 0x000e580000000800 */
[----:B------:R-:W2:Y:S01]  /*2ec0*/  @P0 LDC R3, c[0x3][R7+0x8] ;  /* 0x00c0020007030b82 */ /* 0x000ea20000000800 */
[----:B-1----:R-:W-:Y:S02]  /*2ed0*/  IMAD.IADD R6, R9, 0x1, -R2 ;  /* 0x0000000109067824 */ /* 0x002fe400078e0a02 */
[----:B------:R-:W-:Y:S02]  /*2ee0*/  IMAD.MOV.U32 R2, RZ, RZ, R18 ;  /* 0x000000ffff027224 */ /* 0x000fe400078e0012 */
[----:B------:R-:W-:Y:S01]  /*2ef0*/  @P0 IMAD.MOV.U32 R2, RZ, RZ, R16 ;  /* 0x000000ffff020224 */ /* 0x000fe200078e0010 */
[----:B------:R3:W-:Y:S01]  /*2f00*/  ST.E desc[UR36][R18.64], R6 ;  /* 0x0000000612007985 */ /* 0x0007e2000c101924 */
[----:B--2---:R-:W-:Y:S02]  /*2f10*/  @P0 IADD3 R9, PT, PT, R6, -R3, RZ ;  /* 0x8000000306090210 */ /* 0x004fe40007ffe0ff */
[----:B------:R-:W-:Y:S02]  /*2f20*/  MOV R3, R19 ;  /* 0x0000001300037202 */ /* 0x000fe40000000f00 */
[----:B------:R-:W-:Y:S01]  /*2f30*/  @P0 MOV R3, R17 ;  /* 0x0000001100030202 */ /* 0x000fe20000000f00 */
[----:B------:R3:W-:Y:S06]  /*2f40*/  @P0 ST.E desc[UR36][R16.64], R9 ;  /* 0x0000000910000985 */ /* 0x0007ec000c101924 */
.L_x_25:
[----:B------:R-:W-:Y:S05]  /*2f50*/  BSYNC.RECONVERGENT B2 ;  /* 0x0000000000027941 */ /* 0x000fea0003800200 */
.L_x_24:
[----:B------:R-:W4:Y:S01]  /*2f60*/  LD.E R2, desc[UR36][R2.64] ;  /* 0x0000002402027980 */ /* 0x000f22000c101900 */
[----:B------:R-:W5:Y:S01]  /*2f70*/  LDCU UR4, c[0x3][0x5464] ;  /* 0x00ca8c80ff0477ac */ /* 0x000f620008000800 */
[----:B------:R-:W-:Y:S01]  /*2f80*/  VIADD R0, R0, 0x1 ;  /* 0x0000000100007836 */ /* 0x000fe20000000000 */
[----:B-----5:R-:W-:-:S04]  /*2f90*/  MOV R7, UR4 ;  /* 0x0000000400077c02 */ /* 0x020fc80008000f00 */
[----:B------:R-:W-:Y:S01]  /*2fa0*/  ISETP.NE.AND P0, PT, R0, R7, PT ;  /* 0x000000070000720c */ /* 0x000fe20003f05270 */
[----:B----4-:R-:W-:-:S12]  /*2fb0*/  IMAD.IADD R23, R2, 0x1, R23 ;  /* 0x0000000102177824 */ /* 0x010fd800078e0217 */
[----:B------:R-:W-:Y:S05]  /*2fc0*/  @P0 BRA `(.L_x_30) ;  /* 0xfffffff800dc0947 */ /* 0x000fea000383ffff */
[----:B------:R-:W-:Y:S05]  /*2fd0*/  BSYNC.RECONVERGENT B1 ;  /* 0x0000000000017941 */ /* 0x000fea0003800200 */
.L_x_23:
[----:B------:R-:W-:Y:S05]  /*2fe0*/  BRA `(.L_x_31) ;  /* 0x0000001400647947 */ /* 0x000fea0003800000 */
.L_x_22:
[----:B------:R-:W-:Y:S02]  /*2ff0*/  HFMA2 R0, -RZ, RZ, 0, 0 ;  /* 0x00000000ff007431 */ /* 0x000fe400000001ff */
[----:B------:R-:W-:-:S07]  /*3000*/  IMAD.MOV.U32 R23, RZ, RZ, RZ ;  /* 0x000000ffff177224 */ /* 0x000fce00078e00ff */
.L_x_69:
[----:B------:R-:W0:Y:S01]  /*3010*/  LDCU UR4, c[0x3][0x5460] ;  /* 0x00ca8c00ff0477ac */ /* 0x000e220008000800 */
[----:B-1----:R1:W-:Y:S01]  /*3020*/  ST.E desc[UR36][R4.64], RZ ;  /* 0x000000ff04007985 */ /* 0x0023e2000c101924 */
[----:B------:R-:W-:Y:S01]  /*3030*/  MOV R10, RZ ;  /* 0x000000ff000a7202 */ /* 0x000fe20000000f00 */
[----:B------:R-:W-:Y:S01]  /*3040*/  IMAD.MOV.U32 R31, RZ, RZ, 0x1 ;  /* 0x00000001ff1f7424 */ /* 0x000fe200078e00ff */
[----:B--2---:R-:W2:Y:S01]  /*3050*/  LDCU UR5, c[0x3][0x5468] ;  /* 0x00ca8d00ff0577ac */ /* 0x004ea20008000800 */
[----:B------:R-:W-:Y:S01]  /*3060*/  MOV R9, RZ ;  /* 0x000000ff00097202 */ /* 0x000fe20000000f00 */
[----:B0-----:R-:W-:Y:S01]  /*3070*/  UISETP.GE.U32.AND UP0, UPT, UR4, 0x4, UPT ;  /* 0x000000040400788c */ /* 0x001fe2000bf06070 */
[----:B--2---:R-:W-:-:S04]  /*3080*/  IMAD R3, R22, UR5, RZ ;  /* 0x0000000516037c24 */ /* 0x004fc8000f8e02ff */
[----:B------:R-:W-:-:S04]  /*3090*/  IMAD.IADD R6, R3, 0x1, R0 ;  /* 0x0000000103067824 */ /* 0x000fc800078e0200 */
[----:B-1-3--:R-:W-:Y:S05]  /*30a0*/  BRA.U !UP0, `(.L_x_32) ;  /* 0x0000000508147547 */ /* 0x00afea000b800000 */
[----:B------:R-:W0:Y:S01]  /*30b0*/  LDC R8, c[0x3][0x5464] ;  /* 0x00d51900ff087b82 */ /* 0x000e220000000800 */
[----:B------:R-:W-:Y:S01]  /*30c0*/  HFMA2 R9, -RZ, RZ, 0, 0 ;  /* 0x00000000ff097431 */ /* 0x000fe200000001ff */
[----:B------:R-:W-:Y:S01]  /*30d0*/  BSSY.RECONVERGENT B1, `(.L_x_32) ;  /* 0x0000042000017945 */ /* 0x000fe20003800200 */
[----:B------:R-:W-:Y:S01]  /*30e0*/  MOV R31, 0x1 ;  /* 0x00000001001f7802 */ /* 0x000fe20000000f00 */
[----:B------:R-:W-:-:S04]  /*30f0*/  IMAD.MOV.U32 R7, RZ, RZ, RZ ;  /* 0x000000ffff077224 */ /* 0x000fc800078e00ff */
[----:B------:R-:W1:Y:S08]  /*3100*/  LDC R20, c[0x3][0x5460] ;  /* 0x00d51800ff147b82 */ /* 0x000e700000000800 */
[----:B------:R-:W2:Y:S02]  /*3110*/  LDC.64 R2, c[0x0][0x388] ;  /* 0x0000e200ff027b82 */ /* 0x000ea40000000a00 */
.L_x_45:
[----:B0-----:R-:W-:-:S04]  /*3120*/  IMAD R13, R7, R8, R6 ;  /* 0x00000008070d7224 */ /* 0x001fc800078e0206 */
[----:B--2---:R-:W-:-:S05]  /*3130*/  IMAD.WIDE R12, R13, 0x4, R2 ;  /* 0x000000040d0c7825 */ /* 0x004fca00078e0202 */
[----:B------:R-:W2:Y:S01]  /*3140*/  LDG.E R11, desc[UR36][R12.64] ;  /* 0x000000240c0b7981 */ /* 0x000ea2000c1e1900 */
[----:B------:R-:W-:Y:S01]  /*3150*/  VIADD R7, R7, 0x4 ;  /* 0x0000000407077836 */ /* 0x000fe20000000000 */
[----:B-1----:R-:W-:Y:S01]  /*3160*/  LOP3.LUT R10, R20, 0x7ffffffc, RZ, 0xc0, !PT ;  /* 0x7ffffffc140a7812 */ /* 0x002fe200078ec0ff */
[----:B------:R-:W-:Y:S03]  /*3170*/  BSSY.RECONVERGENT B2, `(.L_x_33) ;  /* 0x000000c000027945 */ /* 0x000fe60003800200 */
[----:B------:R-:W-:Y:S02]  /*3180*/  ISETP.NE.AND P0, PT, R7, R10, PT ;  /* 0x0000000a0700720c */ /* 0x000fe40003f05270 */
[----:B--2---:R-:W-:-:S13]  /*3190*/  ISETP.NE.AND P1, PT, R11, 0x1, PT ;  /* 0x000000010b00780c */ /* 0x004fda0003f25270 */
[----:B------:R-:W-:Y:S05]  /*31a0*/  @!P1 BRA `(.L_x_34) ;  /* 0x00000000001c9947 */ /* 0x000fea0003800000 */
[----:B------:R-:W-:Y:S02]  /*31b0*/  ISETP.NE.AND P1, PT, R9, RZ, PT ;  /* 0x000000ff0900720c */ /* 0x000fe40003f25270 */
[----:B------:R-:W-:-:S11]  /*31c0*/  MOV R11, RZ ;  /* 0x000000ff000b7202 */ /* 0x000fd60000000f00 */
[----:B------:R-:W-:Y:S05]  /*31d0*/  @!P1 BRA `(.L_x_35) ;  /* 0x0000000000149947 */ /* 0x000fea0003800000 */
[----:B------:R-:W-:-:S04]  /*31e0*/  IMAD.WIDE R14, R31, 0x4, R4 ;  /* 0x000000041f0e7825 */ /* 0x000fc800078e0204 */
[----:B------:R-:W-:Y:S01]  /*31f0*/  VIADD R31, R31, 0x1 ;  /* 0x000000011f1f7836 */ /* 0x000fe20000000000 */
[----:B------:R0:W-:Y:S01]  /*3200*/  ST.E desc[UR36][R14.64], R9 ;  /* 0x000000090e007985 */ /* 0x0001e2000c101924 */
[----:B------:R-:W-:Y:S05]  /*3210*/  BRA `(.L_x_35) ;  /* 0x0000000000047947 */ /* 0x000fea0003800000 */
.L_x_34:
[----:B------:R-:W-:-:S07]  /*3220*/  IADD3 R11, PT, PT, R9, 0x1, RZ ;  /* 0x00000001090b7810 */ /* 0x000fce0007ffe0ff */
.L_x_35:
[----:B------:R-:W-:Y:S05]  /*3230*/  BSYNC.RECONVERGENT B2 ;  /* 0x0000000000027941 */ /* 0x000fea0003800200 */
.L_x_33:
[----:B------:R-:W-:-:S05]  /*3240*/  IMAD.WIDE.U32 R12, R8, 0x4, R12 ;  /* 0x00000004080c7825 */ /* 0x000fca00078e000c */
[----:B0-----:R-:W2:Y:S01]  /*3250*/  LDG.E R9, desc[UR36][R12.64] ;  /* 0x000000240c097981 */ /* 0x001ea2000c1e1900 */
[----:B------:R-:W-:Y:S01]  /*3260*/  BSSY.RECONVERGENT B2, `(.L_x_36) ;  /* 0x000000b000027945 */ /* 0x000fe20003800200 */
[----:B--2---:R-:W-:-:S13]  /*3270*/  ISETP.NE.AND P1, PT, R9, 0x1, PT ;  /* 0x000000010900780c */ /* 0x004fda0003f25270 */
[----:B------:R-:W-:Y:S05]  /*3280*/  @!P1 BRA `(.L_x_37) ;  /* 0x00000000001c9947 */ /* 0x000fea0003800000 */
[----:B------:R-:W-:Y:S01]  /*3290*/  ISETP.NE.AND P1, PT, R11, RZ, PT ;  /* 0x000000ff0b00720c */ /* 0x000fe20003f25270 */
[----:B------:R-:W-:-:S12]  /*32a0*/  IMAD.MOV.U32 R9, RZ, RZ, RZ ;  /* 0x000000ffff097224 */ /* 0x000fd800078e00ff */
[----:B------:R-:W-:Y:S05]  /*32b0*/  @!P1 BRA `(.L_x_38) ;  /* 0x0000000000149947 */ /* 0x000fea0003800000 */
[C---:B------:R-:W-:Y:S01]  /*32c0*/  IMAD.WIDE R14, R31.reuse, 0x4, R4 ;  /* 0x000000041f0e7825 */ /* 0x040fe200078e0204 */
[----:B------:R-:W-:-:S04]  /*32d0*/  IADD3 R31, PT, PT, R31, 0x1, RZ ;  /* 0x000000011f1f7810 */ /* 0x000fc80007ffe0ff */
[----:B------:R0:W-:Y:S01]  /*32e0*/  ST.E desc[UR36][R14.64], R11 ;  /* 0x0000000b0e007985 */ /* 0x0001e2000c101924 */
[----:B------:R-:W-:Y:S05]  /*32f0*/  BRA `(.L_x_38) ;  /* 0x0000000000047947 */ /* 0x000fea0003800000 */
.L_x_37:
[----:B------:R-:W-:-:S07]  /*3300*/  VIADD R9, R11, 0x1 ;  /* 0x000000010b097836 */ /* 0x000fce0000000000 */
.L_x_38:
[----:B------:R-:W-:Y:S05]  /*3310*/  BSYNC.RECONVERGENT B2 ;  /* 0x0000000000027941 */ /* 0x000fea0003800200 */
.L_x_36:
[----:B------:R-:W-:-:S05]  /*3320*/  IMAD.WIDE.U32 R12, R8, 0x4, R12 ;  /* 0x00000004080c7825 */ /* 0x000fca00078e000c */
[----:B0-----:R-:W2:Y:S01]  /*3330*/  LDG.E R11, desc[UR36][R12.64] ;  /* 0x000000240c0b7981 */ /* 0x001ea2000c1e1900 */
[----:B------:R-:W-:Y:S01]  /*3340*/  BSSY.RECONVERGENT B2, `(.L_x_39) ;  /* 0x000000b000027945 */ /* 0x000fe20003800200 */
[----:B--2---:R-:W-:-:S13]  /*3350*/  ISETP.NE.AND P1, PT, R11, 0x1, PT ;  /* 0x000000010b00780c */ /* 0x004fda0003f25270 */
[----:B------:R-:W-:Y:S05]  /*3360*/  @!P1 BRA `(.L_x_40) ;  /* 0x00000000001c9947 */ /* 0x000fea0003800000 */
[----:B------:R-:W-:Y:S01]  /*3370*/  ISETP.NE.AND P1, PT, R9, RZ, PT ;  /* 0x000000ff0900720c */ /* 0x000fe20003f25270 */
[----:B------:R-:W-:-:S12]  /*3380*/  HFMA2 R11, -RZ, RZ, 0, 0 ;  /* 0x00000000ff0b7431 */ /* 0x000fd800000001ff */
[----:B------:R-:W-:Y:S05]  /*3390*/  @!P1 BRA `(.L_x_41) ;  /* 0x0000000000149947 */ /* 0x000fea0003800000 */
[----:B------:R-:W-:-:S04]  /*33a0*/  IMAD.WIDE R14, R31, 0x4, R4 ;  /* 0x000000041f0e7825 */ /* 0x000fc800078e0204 */
[----:B------:R-:W-:Y:S01]  /*33b0*/  VIADD R31, R31, 0x1 ;  /* 0x000000011f1f7836 */ /* 0x000fe20000000000 */
[----:B------:R0:W-:Y:S01]  /*33c0*/  ST.E desc[UR36][R14.64], R9 ;  /* 0x000000090e007985 */ /* 0x0001e2000c101924 */
[----:B------:R-:W-:Y:S05]  /*33d0*/  BRA `(.L_x_41) ;  /* 0x0000000000047947 */ /* 0x000fea0003800000 */
.L_x_40:
[----:B------:R-:W-:-:S07]  /*33e0*/  IADD3 R11, PT, PT, R9, 0x1, RZ ;  /* 0x00000001090b7810 */ /* 0x000fce0007ffe0ff */
.L_x_41:
[----:B------:R-:W-:Y:S05]  /*33f0*/  BSYNC.RECONVERGENT B2 ;  /* 0x0000000000027941 */ /* 0x000fea0003800200 */
.L_x_39:
[----:B------:R-:W-:-:S06]  /*3400*/  IMAD.WIDE.U32 R12, R8, 0x4, R12 ;  /* 0x00000004080c7825 */ /* 0x000fcc00078e000c */
[----:B------:R-:W2:Y:S01]  /*3410*/  LDG.E R12, desc[UR36][R12.64] ;  /* 0x000000240c0c7981 */ /* 0x000ea2000c1e1900 */
[----:B------:R-:W-:Y:S01]  /*3420*/  BSSY.RECONVERGENT B2, `(.L_x_42) ;  /* 0x000000b000027945 */ /* 0x000fe20003800200 */
[----:B--2---:R-:W-:-:S13]  /*3430*/  ISETP.NE.AND P1, PT, R12, 0x1, PT ;  /* 0x000000010c00780c */ /* 0x004fda0003f25270 */
[----:B------:R-:W-:Y:S05]  /*3440*/  @!P1 BRA `(.L_x_43) ;  /* 0x00000000001c9947 */ /* 0x000fea0003800000 */
[----:B------:R-:W-:Y:S01]  /*3450*/  ISETP.NE.AND P1, PT, R11, RZ, PT ;  /* 0x000000ff0b00720c */ /* 0x000fe20003f25270 */
[----:B0-----:R-:W-:-:S12]  /*3460*/  IMAD.MOV.U32 R9, RZ, RZ, RZ ;  /* 0x000000ffff097224 */ /* 0x001fd800078e00ff */
[----:B------:R-:W-:Y:S05]  /*3470*/  @!P1 BRA `(.L_x_44) ;  /* 0x0000000000149947 */ /* 0x000fea0003800000 */
[C---:B------:R-:W-:Y:S01]  /*3480*/  IMAD.WIDE R12, R31.reuse, 0x4, R4 ;  /* 0x000000041f0c7825 */ /* 0x040fe200078e0204 */
[----:B------:R-:W-:-:S04]  /*3490*/  IADD3 R31, PT, PT, R31, 0x1, RZ ;  /* 0x000000011f1f7810 */ /* 0x000fc80007ffe0ff */
[----:B------:R0:W-:Y:S01]  /*34a0*/  ST.E desc[UR36][R12.64], R11 ;  /* 0x0000000b0c007985 */ /* 0x0001e2000c101924 */
[----:B------:R-:W-:Y:S05]  /*34b0*/  BRA `(.L_x_44) ;  /* 0x0000000000047947 */ /* 0x000fea0003800000 */
.L_x_43:
[----:B0-----:R-:W-:-:S07]  /*34c0*/  VIADD R9, R11, 0x1 ;  /* 0x000000010b097836 */ /* 0x001fce0000000000 */
.L_x_44:
[----:B------:R-:W-:Y:S05]  /*34d0*/  BSYNC.RECONVERGENT B2 ;  /* 0x0000000000027941 */ /* 0x000fea0003800200 */
.L_x_42:
[----:B------:R-:W-:Y:S05]  /*34e0*/  @P0 BRA `(.L_x_45) ;  /* 0xfffffffc000c0947 */ /* 0x000fea000383ffff */
[----:B------:R-:W-:Y:S05]  /*34f0*/  BSYNC.RECONVERGENT B1 ;  /* 0x0000000000017941 */ /* 0x000fea0003800200 */
.L_x_32:
[----:B------:R-:W1:Y:S01]  /*3500*/  LDC R2, c[0x3][0x5460] ;  /* 0x00d51800ff027b82 */ /* 0x000e620000000800 */
[----:B0-----:R-:W-:Y:S02]  /*3510*/  MOV R11, R9 ;  /* 0x00000009000b7202 */ /* 0x001fe40000000f00 */
[----:B-1----:R-:W-:-:S04]  /*3520*/  LOP3.LUT R8, R2, 0x3, RZ, 0xc0, !PT ;  /* 0x0000000302087812 */ /* 0x002fc800078ec0ff */
[----:B------:R-:W-:-:S13]  /*3530*/  ISETP.NE.AND P0, PT, R8, RZ, PT ;  /* 0x000000ff0800720c */ /* 0x000fda0003f05270 */
[----:B------:R-:W-:Y:S05]  /*3540*/  @!P0 BRA `(.L_x_46) ;  /* 0x0000000000c88947 */ /* 0x000fea0003800000 */
[----:B------:R-:W0:Y:S08]  /*3550*/  LDC R13, c[0x3][0x5464] ;  /* 0x00d51900ff0d7b82 */ /* 0x000e300000000800 */
[----:B------:R-:W1:Y:S01]  /*3560*/  LDC.64 R2, c[0x0][0x388] ;  /* 0x0000e200ff027b82 */ /* 0x000e620000000a00 */
[----:B0-----:R-:W-:-:S04]  /*3570*/  IMAD R7, R10, R13, R6 ;  /* 0x0000000d0a077224 */ /* 0x001fc800078e0206 */
[----:B-1----:R-:W-:-:S05]  /*3580*/  IMAD.WIDE R6, R7, 0x4, R2 ;  /* 0x0000000407067825 */ /* 0x002fca00078e0202 */
[----:B------:R-:W2:Y:S01]  /*3590*/  LDG.E R2, desc[UR36][R6.64] ;  /* 0x0000002406027981 */ /* 0x000ea2000c1e1900 */
        /* <DEDUP_REMOVED lines=10> */
.L_x_48:
[----:B------:R-:W-:-:S07]  /*3640*/  VIADD R11, R9, 0x1 ;  /* 0x00000001090b7836 */ /* 0x000fce0000000000 */
.L_x_49:
[----:B------:R-:W-:Y:S05]  /*3650*/  BSYNC.RECONVERGENT B1 ;  /* 0x0000000000017941 */ /* 0x000fea0003800200 */
.L_x_47:
[----:B------:R-:W-:Y:S01]  /*3660*/  ISETP.NE.AND P0, PT, R8, 0x1, PT ;  /* 0x000000010800780c */ /* 0x000fe20003f05270 */
[----:B------:R-:W-:-:S12]  /*3670*/  BSSY.RECONVERGENT B1, `(.L_x_46) ;  /* 0x000001f000017945 */ /* 0x000fd80003800200 */
[----:B------:R-:W-:Y:S05]  /*3680*/  @!P0 BRA `(.L_x_50) ;  /* 0x0000000000748947 */ /* 0x000fea0003800000 */
[----:B0-----:R-:W-:-:S05]  /*3690*/  IMAD.WIDE.U32 R2, R13, 0x4, R6 ;  /* 0x000000040d027825 */ /* 0x001fca00078e0006 */
[----:B------:R-:W2:Y:S01]  /*36a0*/  LDG.E R6, desc[UR36][R2.64] ;  /* 0x0000002402067981 */ /* 0x000ea2000c1e1900 */
        /* <DEDUP_REMOVED lines=10> */
.L_x_52:
[----:B------:R-:W-:-:S07]  /*3750*/  IADD3 R9, PT, PT, R11, 0x1, RZ ;  /* 0x000000010b097810 */ /* 0x000fce0007ffe0ff */
.L_x_53:
[----:B------:R-:W-:Y:S05]  /*3760*/  BSYNC.RECONVERGENT B2 ;  /* 0x0000000000027941 */ /* 0x000fea0003800200 */
.L_x_51:
[----:B------:R-:W-:Y:S01]  /*3770*/  ISETP.NE.AND P0, PT, R8, 0x2, PT ;  /* 0x000000020800780c */ /* 0x000fe20003f05270 */
[----:B0-----:R-:W-:-:S12]  /*3780*/  IMAD.MOV.U32 R11, RZ, RZ, R9 ;  /* 0x000000ffff0b7224 */ /* 0x001fd800078e0009 */
[----:B------:R-:W-:Y:S05]  /*3790*/  @!P0 BRA `(.L_x_50) ;  /* 0x0000000000308947 */ /* 0x000fea0003800000 */
[----:B------:R-:W-:-:S06]  /*37a0*/  IMAD.WIDE.U32 R2, R13, 0x4, R2 ;  /* 0x000000040d027825 */ /* 0x000fcc00078e0002 */
[----:B------:R-:W2:Y:S02]  /*37b0*/  LDG.E R2, desc[UR36][R2.64] ;  /* 0x0000002402027981 */ /* 0x000ea4000c1e1900 */
        /* <DEDUP_REMOVED lines=9> */
.L_x_54:
[----:B------:R-:W-:-:S07]  /*3850*/  IADD3 R11, PT, PT, R9, 0x1, RZ ;  /* 0x00000001090b7810 */ /* 0x000fce0007ffe0ff */
.L_x_50:
[----:B------:R-:W-:Y:S05]  /*3860*/  BSYNC.RECONVERGENT B1 ;  /* 0x0000000000017941 */ /* 0x000fea0003800200 */
.L_x_46:
[----:B01----:R-:W-:Y:S01]  /*3870*/  IMAD.SHL.U32 R2, R0, 0x4, RZ ;  /* 0x0000000400027824 */ /* 0x003fe200078e00ff */
[----:B------:R-:W-:Y:S01]  /*3880*/  ISETP.NE.AND P0, PT, R11, RZ, PT ;  /* 0x000000ff0b00720c */ /* 0x000fe20003f05270 */
[----:B------:R-:W-:Y:S04]  /*3890*/  BSSY.RECONVERGENT B1, `(.L_x_55) ;  /* 0x0000040000017945 */ /* 0x000fe80003800200 */
[----:B------:R-:W0:Y:S08]  /*38a0*/  LDC R2, c[0x3][R2+0x2710] ;  /* 0x00c9c40002027b82 */ /* 0x000e300000000800 */
[C---:B------:R-:W-:Y:S01]  /*38b0*/  @P0 IMAD.WIDE R6, R31.reuse, 0x4, R4 ;  /* 0x000000041f060825 */ /* 0x040fe200078e0204 */
[----:B------:R-:W-:-:S04]  /*38c0*/  @P0 IADD3 R3, PT, PT, R31, 0x1, RZ ;  /* 0x000000011f030810 */ /* 0x000fc80007ffe0ff */
[----:B------:R1:W-:Y:S01]  /*38d0*/  @P0 ST.E desc[UR36][R6.64], R11 ;  /* 0x0000000b06000985 */ /* 0x0003e2000c101924 */
[----:B------:R-:W-:-:S03]  /*38e0*/  @P0 IMAD.MOV.U32 R31, RZ, RZ, R3 ;  /* 0x000000ffff1f0224 */ /* 0x000fc600078e0003 */
[----:B------:R1:W-:Y:S02]  /*38f0*/  ST.E desc[UR36][R18.64], RZ ;  /* 0x000000ff12007985 */ /* 0x0003e4000c101924 */
[----:B------:R-:W-:Y:S02]  /*3900*/  ISETP.GT.AND P0, PT, R31, 0x1, PT ;  /* 0x000000011f00780c */ /* 0x000fe40003f04270 */
[----:B------:R1:W-:Y:S11]  /*3910*/  ST.E desc[UR36][R16.64], RZ ;  /* 0x000000ff10007985 */ /* 0x0003f6000c101924 */
[----:B-1----:R-:W-:Y:S05]  /*3920*/  @!P0 BRA `(.L_x_56) ;  /* 0x0000000000d88947 */ /* 0x002fea0003800000 */
[C---:B------:R-:W-:Y:S01]  /*3930*/  IADD3 R3, PT, PT, R31.reuse, -0x2, RZ ;  /* 0xfffffffe1f037810 */ /* 0x040fe20007ffe0ff */
[----:B------:R-:W-:Y:S01]  /*3940*/  VIADD R6, R31, 0xffffffff ;  /* 0xffffffff1f067836 */ /* 0x000fe20000000000 */
[----:B------:R-:W-:Y:S02]  /*3950*/  BSSY.RECONVERGENT B2, `(.L_x_57) ;  /* 0x000001c000027945 */ /* 0x000fe40003800200 */
[----:B------:R-:W-:Y:S01]  /*3960*/  ISETP.GE.U32.AND P0, PT, R3, 0x3, PT ;  /* 0x000000030300780c */ /* 0x000fe20003f06070 */
[----:B------:R-:W-:Y:S01]  /*3970*/  HFMA2 R3, -RZ, RZ, 0, 5.9604644775390625e-08 ;  /* 0x00000001ff037431 */ /* 0x000fe200000001ff */
[----:B------:R-:W-:-:S11]  /*3980*/  LOP3.LUT R20, R6, 0x3, RZ, 0xc0, !PT ;  /* 0x0000000306147812 */ /* 0x000fd600078ec0ff */
[----:B------:R-:W-:Y:S05]  /*3990*/  @!P0 BRA `(.L_x_58) ;  /* 0x00000000005c8947 */ /* 0x000fea0003800000 */
[----:B------:R-:W-:Y:S01]  /*39a0*/  BSSY.RECONVERGENT B3, `(.L_x_58) ;  /* 0x0000016000037945 */ /* 0x000fe20003800200 */
[----:B------:R-:W-:Y:S01]  /*39b0*/  LOP3.LUT R25, R6, 0xfffffffc, RZ, 0xc0, !PT ;  /* 0xfffffffc06197812 */ /* 0x000fe200078ec0ff */
[----:B------:R-:W-:-:S07]  /*39c0*/  IMAD.MOV.U32 R3, RZ, RZ, 0x1 ;  /* 0x00000001ff037424 */ /* 0x000fce00078e00ff */
.L_x_59:
[----:B------:R-:W-:-:S04]  /*39d0*/  IMAD.WIDE.U32 R6, R3, 0x4, R18 ;  /* 0x0000000403067825 */ /* 0x000fc800078e0012 */
[----:B------:R-:W-:Y:S01]  /*39e0*/  IMAD.WIDE.U32 R8, R3, 0x4, R4 ;  /* 0x0000000403087825 */ /* 0x000fe200078e0004 */
[----:B------:R-:W2:Y:S04]  /*39f0*/  LD.E R10, desc[UR36][R6.64+-0x4] ;  /* 0xfffffc24060a7980 */ /* 0x000ea8000c101900 */
[----:B------:R-:W2:Y:S02]  /*3a00*/  LD.E R11, desc[UR36][R8.64] ;  /* 0x00000024080b7980 */ /* 0x000ea4000c101900 */
[----:B--2---:R-:W-:-:S05]  /*3a10*/  IADD3 R11, PT, PT, R10, -R11, RZ ;  /* 0x8000000b0a0b7210 */ /* 0x004fca0007ffe0ff */
[----:B------:R1:W-:Y:S04]  /*3a20*/  ST.E desc[UR36][R6.64], R11 ;  /* 0x0000000b06007985 */ /* 0x0003e8000c101924 */
[----:B------:R-:W2:Y:S02]  /*3a30*/  LD.E R10, desc[UR36][R8.64+0x4] ;  /* 0x00000424080a7980 */ /* 0x000ea4000c101900 */
[----:B--2---:R-:W-:-:S05]  /*3a40*/  IMAD.IADD R13, R11, 0x1, -R10 ;  /* 0x000000010b0d7824 */ /* 0x004fca00078e0a0a */
[----:B------:R1:W-:Y:S04]  /*3a50*/  ST.E desc[UR36][R6.64+0x4], R13 ;  /* 0x0000040d06007985 */ /* 0x0003e8000c101924 */
[----:B------:R-:W2:Y:S02]  /*3a60*/  LD.E R10, desc[UR36][R8.64+0x8] ;  /* 0x00000824080a7980 */ /* 0x000ea4000c101900 */
[----:B--2---:R-:W-:-:S05]  /*3a70*/  IADD3 R15, PT, PT, R13, -R10, RZ ;  /* 0x8000000a0d0f7210 */ /* 0x004fca0007ffe0ff */
[----:B------:R1:W-:Y:S04]  /*3a80*/  ST.E desc[UR36][R6.64+0x8], R15 ;  /* 0x0000080f06007985 */ /* 0x0003e8000c101924 */
[----:B------:R-:W2:Y:S02]  /*3a90*/  LD.E R10, desc[UR36][R8.64+0xc] ;  /* 0x00000c24080a7980 */ /* 0x000ea4000c101900 */
[----:B--2---:R-:W-:Y:S01]  /*3aa0*/  IMAD.IADD R21, R15, 0x1, -R10 ;  /* 0x000000010f157824 */ /* 0x004fe200078e0a0a */
[C---:B------:R-:W-:Y:S01]  /*3ab0*/  IADD3 R10, PT, PT, R3.reuse, 0x3, RZ ;  /* 0x00000003030a7810 */ /* 0x040fe20007ffe0ff */
[----:B------:R-:W-:-:S03]  /*3ac0*/  VIADD R3, R3, 0x4 ;  /* 0x0000000403037836 */ /* 0x000fc60000000000 */
[----:B------:R1:W-:Y:S01]  /*3ad0*/  ST.E desc[UR36][R6.64+0xc], R21 ;  /* 0x00000c1506007985 */ /* 0x0003e2000c101924 */
[----:B------:R-:W-:-:S13]  /*3ae0*/  ISETP.NE.AND P0, PT, R10, R25, PT ;  /* 0x000000190a00720c */ /* 0x000fda0003f05270 */
[----:B-1----:R-:W-:Y:S05]  /*3af0*/  @P0 BRA `(.L_x_59) ;  /* 0xfffffffc00b40947 */ /* 0x002fea000383ffff */
[----:B------:R-:W-:Y:S05]  /*3b00*/  BSYNC.RECONVERGENT B3 ;  /* 0x0000000000037941 */ /* 0x000fea0003800200 */
.L_x_58:
[----:B------:R-:W-:Y:S05]  /*3b10*/  BSYNC.RECONVERGENT B2 ;  /* 0x0000000000027941 */ /* 0x000fea0003800200 */
.L_x_57:
[----:B------:R-:W-:-:S13]  /*3b20*/  ISETP.NE.AND P0, PT, R20, RZ, PT ;  /* 0x000000ff1400720c */ /* 0x000fda0003f05270 */
[----:B------:R-:W-:Y:S05]  /*3b30*/  @!P0 BRA `(.L_x_56) ;  /* 0x0000000000548947 */ /* 0x000fea0003800000 */
[----:B------:R-:W-:-:S04]  /*3b40*/  IMAD.WIDE R6, R3, 0x4, R18 ;  /* 0x0000000403067825 */ /* 0x000fc800078e0212 */
[C---:B------:R-:W-:Y:S01]  /*3b50*/  IMAD.WIDE.U32 R8, R3.reuse, 0x4, R4 ;  /* 0x0000000403087825 */ /* 0x040fe200078e0004 */
[----:B------:R-:W2:Y:S04]  /*3b60*/  LD.E R12, desc[UR36][R6.64+-0x4] ;  /* 0xfffffc24060c7980 */ /* 0x000ea8000c101900 */
[----:B------:R-:W2:Y:S01]  /*3b70*/  LD.E R13, desc[UR36][R8.64] ;  /* 0x00000024080d7980 */ /* 0x000ea2000c101900 */
[----:B------:R-:W-:Y:S01]  /*3b80*/  IMAD.WIDE.U32 R10, R3, 0x4, R18 ;  /* 0x00000004030a7825 */ /* 0x000fe200078e0012 */
[----:B------:R-:W-:Y:S02]  /*3b90*/  ISETP.NE.AND P0, PT, R20, 0x1, PT ;  /* 0x000000011400780c */ /* 0x000fe40003f05270 */
[----:B--2---:R-:W-:-:S05]  /*3ba0*/  IADD3 R21, PT, PT, R12, -R13, RZ ;  /* 0x8000000d0c157210 */ /* 0x004fca0007ffe0ff */
[----:B------:R1:W-:Y:S06]  /*3bb0*/  ST.E desc[UR36][R10.64], R21 ;  /* 0x000000150a007985 */ /* 0x0003ec000c101924 */
[----:B------:R-:W-:Y:S05]  /*3bc0*/  @!P0 BRA `(.L_x_56) ;  /* 0x0000000000308947 */ /* 0x000fea0003800000 */
[----:B------:R-:W-:-:S04]  /*3bd0*/  VIADD R3, R3, 0x1 ;  /* 0x0000000103037836 */ /* 0x000fc80000000000 */
[----:B------:R-:W-:-:S06]  /*3be0*/  IMAD.WIDE.U32 R12, R3, 0x4, R4 ;  /* 0x00000004030c7825 */ /* 0x000fcc00078e0004 */
[----:B------:R-:W2:Y:S01]  /*3bf0*/  LD.E R12, desc[UR36][R12.64] ;  /* 0x000000240c0c7980 */ /* 0x000ea2000c101900 */
[----:B------:R-:W-:Y:S01]  /*3c00*/  IMAD.WIDE.U32 R14, R3, 0x4, R18 ;  /* 0x00000004030e7825 */ /* 0x000fe200078e0012 */
[----:B------:R-:W-:Y:S02]  /*3c10*/  ISETP.NE.AND P0, PT, R20, 0x2, PT ;  /* 0x000000021400780c */ /* 0x000fe40003f05270 */
[----:B--2---:R-:W-:-:S05]  /*3c20*/  IADD3 R3, PT, PT, R21, -R12, RZ ;  /* 0x8000000c15037210 */ /* 0x004fca0007ffe0ff */
[----:B------:R2:W-:Y:S06]  /*3c30*/  ST.E desc[UR36][R14.64], R3 ;  /* 0x000000030e007985 */ /* 0x0005ec000c101924 */
[----:B------:R-:W-:Y:S05]  /*3c40*/  @!P0 BRA `(.L_x_56) ;  /* 0x0000000000108947 */ /* 0x000fea0003800000 */
[----:B------:R-:W2:Y:S04]  /*3c50*/  LD.E R6, desc[UR36][R6.64+0x4] ;  /* 0x0000042406067980 */ /* 0x000ea8000c101900 */
[----:B------:R-:W2:Y:S02]  /*3c60*/  LD.E R9, desc[UR36][R8.64+0x8] ;  /* 0x0000082408097980 */ /* 0x000ea4000c101900 */
[----:B--2---:R-:W-:-:S05]  /*3c70*/  IMAD.IADD R3, R6, 0x1, -R9 ;  /* 0x0000000106037824 */ /* 0x004fca00078e0a09 */
[----:B------:R3:W-:Y:S02]  /*3c80*/  ST.E desc[UR36][R10.64+0x8], R3 ;  /* 0x000008030a007985 */ /* 0x0007e4000c101924 */
.L_x_56:
[----:B------:R-:W-:Y:S05]  /*3c90*/  BSYNC.RECONVERGENT B1 ;  /* 0x0000000000017941 */ /* 0x000fea0003800200 */
.L_x_55:
[----:B0-----:R-:W-:Y:S01]  /*3ca0*/  ISETP.GT.AND P0, PT, R2, 0x1, PT ;  /* 0x000000010200780c */ /* 0x001fe20003f04270 */
[----:B------:R-:W-:Y:S01]  /*3cb0*/  BSSY.RECONVERGENT B1, `(.L_x_60) ;  /* 0x0000084000017945 */ /* 0x000fe20003800200 */
[----:B------:R-:W-:Y:S01]  /*3cc0*/  MOV R2, R18 ;  /* 0x0000001200027202 */ /* 0x000fe20000000f00 */
[----:B--23--:R-:W-:-:S10]  /*3cd0*/  IMAD.MOV.U32 R3, RZ, RZ, R19 ;  /* 0x000000ffff037224 */ /* 0x00cfd400078e0013 */
[----:B------:R-:W-:Y:S05]  /*3ce0*/  @!P0 BRA `(.L_x_61) ;  /* 0x0000000800008947 */ /* 0x000fea0003800000 */
[----:B------:R0:W5:Y:S01]  /*3cf0*/  LD.E R30, desc[UR36][R18.64] ;  /* 0x00000024121e7980 */ /* 0x000162000c101900 */
[C---:B------:R-:W-:Y:S01]  /*3d00*/  VIADD R34, R31.reuse, 0xffffffff ;  /* 0xffffffff1f227836 */ /* 0x040fe20000000000 */
[----:B------:R-:W-:Y:S01]  /*3d10*/  IADD3 R2, PT, PT, R31, -0x2, RZ ;  /* 0xfffffffe1f027810 */ /* 0x000fe20007ffe0ff */
[----:B------:R-:W-:Y:S02]  /*3d20*/  HFMA2 R32, -RZ, RZ, 0, 5.9604644775390625e-08 ;  /* 0x00000001ff207431 */ /* 0x000fe400000001ff */
[----:B------:R-:W-:Y:S01]  /*3d30*/  IMAD.MOV.U32 R8, RZ, RZ, R16 ;  /* 0x000000ffff087224 */ /* 0x000fe200078e0010 */
[----:B------:R-:W-:Y:S02]  /*3d40*/  MOV R9, R17 ;  /* 0x0000001100097202 */ /* 0x000fe40000000f00 */
[----:B------:R-:W-:Y:S01]  /*3d50*/  ISETP.GE.U32.AND P0, PT, R2, 0x3, PT ;  /* 0x000000030200780c */ /* 0x000fe20003f06070 */
[----:B------:R-:W-:Y:S01]  /*3d60*/  IMAD.MOV.U32 R2, RZ, RZ, R18 ;  /* 0x000000ffff027224 */ /* 0x000fe200078e0012 */
[----:B------:R-:W-:-:S02]  /*3d70*/  LOP3.LUT R33, R34, 0x3, RZ, 0xc0, !PT ;  /* 0x0000000322217812 */ /* 0x000fc400078ec0ff */
[----:B------:R-:W-:Y:S02]  /*3d80*/  MOV R3, R19 ;  /* 0x0000001300037202 */ /* 0x000fe40000000f00 */
[----:B0-----:R-:W-:-:S07]  /*3d90*/  LOP3.LUT R34, R34, 0xfffffffc, RZ, 0xc0, !PT ;  /* 0xfffffffc22227812 */ /* 0x001fce00078ec0ff */
.L_x_68:
[----:B-1----:R-:W-:Y:S01]  /*3da0*/  IMAD.SHL.U32 R10, R0, 0x4, RZ ;  /* 0x00000004000a7824 */ /* 0x002fe200078e00ff */
[----:B------:R-:W-:Y:S01]  /*3db0*/  ISETP.GT.AND P2, PT, R31, 0x1, PT ;  /* 0x000000011f00780c */ /* 0x000fe20003f44270 */
[----:B------:R-:W-:Y:S02]  /*3dc0*/  BSSY.RECONVERGENT B2, `(.L_x_62) ;  /* 0x000006f000027945 */ /* 0x000fe40003800200 */
[----:B------:R-:W0:Y:S02]  /*3dd0*/  LDC R7, c[0x3][R10+0x28a0] ;  /* 0x00ca28000a077b82 */ /* 0x000e240000000800 */
[----:B0-----:R-:W-:Y:S01]  /*3de0*/  IADD3 R6, PT, PT, R7, R32, RZ ;  /* 0x0000002007067210 */ /* 0x001fe20007ffe0ff */
[----:B------:R-:W-:-:S05]  /*3df0*/  VIADD R32, R32, 0x1 ;  /* 0x0000000120207836 */ /* 0x000fca0000000000 */
[----:B------:R-:W0:Y:S01]  /*3e00*/  LDC R7, c[0x3][R10+0x2710] ;  /* 0x00c9c4000a077b82 */ /* 0x000e220000000800 */
[----:B---3--:R-:W-:Y:S01]  /*3e10*/  IMAD.SHL.U32 R35, R6, 0x4, RZ ;  /* 0x0000000406237824 */ /* 0x008fe200078e00ff */
[----:B------:R-:W-:Y:S02]  /*3e20*/  MOV R6, R2 ;  /* 0x0000000200067202 */ /* 0x000fe40000000f00 */
[----:B------:R-:W-:-:S04]  /*3e30*/  MOV R2, R8 ;  /* 0x0000000800027202 */ /* 0x000fc80000000f00 */
[----:B------:R-:W1:Y:S01]  /*3e40*/  LDC R35, c[0x3][R35] ;  /* 0x00c0000023237b82 */ /* 0x000e620000000800 */
[----:B0-----:R-:W-:Y:S01]  /*3e50*/  ISETP.NE.AND P1, PT, R32, R7, PT ;  /* 0x000000072000720c */ /* 0x001fe20003f25270 */
[----:B------:R-:W-:Y:S01]  /*3e60*/  IMAD.MOV.U32 R7, RZ, RZ, R3 ;  /* 0x000000ffff077224 */ /* 0x000fe200078e0003 */
[----:B------:R-:W-:Y:S02]  /*3e70*/  MOV R3, R9 ;  /* 0x0000000900037202 */ /* 0x000fe40000000f00 */
[----:B-1---5:R-:W-:-:S05]  /*3e80*/  IADD3 R30, PT, PT, -R35, R30, RZ ;  /* 0x0000001e231e7210 */ /* 0x022fca0007ffe1ff */
[----:B------:R0:W-:Y:S01]  /*3e90*/  ST.E desc[UR36][R8.64], R30 ;  /* 0x0000001e08007985 */ /* 0x0001e2000c101924 */
[----:B--2---:R-:W-:Y:S05]  /*3ea0*/  @!P2 BRA `(.L_x_63) ;  /* 0x000000040080a947 */ /* 0x004fea0003800000 */
[----:B------:R-:W-:Y:S01]  /*3eb0*/  BSSY.RECONVERGENT B3, `(.L_x_64) ;  /* 0x0000033000037945 */ /* 0x000fe20003800200 */
[----:B------:R-:W-:-:S03]  /*3ec0*/  IMAD.MOV.U32 R25, RZ, RZ, 0x1 ;  /* 0x00000001ff197424 */ /* 0x000fc600078e00ff */
[----:B------:R-:W-:Y:S05]  /*3ed0*/  @!P0 BRA `(.L_x_65) ;  /* 0x0000000000c08947 */ /* 0x000fea0003800000 */
[----:B------:R-:W-:Y:S01]  /*3ee0*/  HFMA2 R15, -RZ, RZ, 0, 5.9604644775390625e-08 ;  /* 0x00000001ff0f7431 */ /* 0x000fe200000001ff */
[----:B------:R-:W-:Y:S06]  /*3ef0*/  BSSY.RECONVERGENT B4, `(.L_x_66) ;  /* 0x000002d000047945 */ /* 0x000fec0003800200 */
.L_x_67:
[----:B------:R-:W-:-:S05]  /*3f00*/  IMAD.WIDE.U32 R10, R15, 0x4, R4 ;  /* 0x000000040f0a7825 */ /* 0x000fca00078e0004 */
[----:B------:R-:W2:Y:S01]  /*3f10*/  LD.E R20, desc[UR36][R10.64] ;  /* 0x000000240a147980 */ /* 0x000ea2000c101900 */
[----:B------:R-:W-:-:S05]  /*3f20*/  IMAD.WIDE.U32 R12, R15, 0x4, R6 ;  /* 0x000000040f0c7825 */ /* 0x000fca00078e0006 */
[----:B------:R-:W3:Y:S01]  /*3f30*/  LD.E R21, desc[UR36][R12.64+-0x4] ;  /* 0xfffffc240c157980 */ /* 0x000ee2000c101900 */
[----:B0-----:R-:W-:-:S03]  /*3f40*/  IMAD.WIDE.U32 R8, R15, 0x4, R2 ;  /* 0x000000040f087825 */ /* 0x001fc600078e0002 */
[----:B------:R-:W4:Y:S04]  /*3f50*/  LD.E R24, desc[UR36][R12.64] ;  /* 0x000000240c187980 */ /* 0x000f28000c101900 */
[----:B------:R-:W5:Y:S01]  /*3f60*/  LD.E R14, desc[UR36][R8.64+-0x4] ;  /* 0xfffffc24080e7980 */ /* 0x000f62000c101900 */
[----:B--2---:R-:W-:-:S04]  /*3f70*/  IADD3 R25, PT, PT, R35, -R20, RZ ;  /* 0x8000001423197210 */ /* 0x004fc80007ffe0ff */
[----:B------:R-:W-:-:S05]  /*3f80*/  IABS R26, R25 ;  /* 0x00000019001a7213 */ /* 0x000fca0000000000 */
[----:B---3--:R-:W-:-:S05]  /*3f90*/  IMAD.IADD R21, R21, 0x1, -R26 ;  /* 0x0000000115157824 */ /* 0x008fca00078e0a1a */
[----:B----4-:R-:W-:-:S04]  /*3fa0*/  VIADDMNMX R21, R24, -R35, R21, !PT ;  /* 0x8000002318157246 */ /* 0x010fc80007800115 */
[----:B-----5:R-:W-:-:S05]  /*3fb0*/  VIADDMNMX R21, R14, -R20, R21, !PT ;  /* 0x800000140e157246 */ /* 0x020fca0007800115 */
[----:B------:R0:W-:Y:S04]  /*3fc0*/  ST.E desc[UR36][R8.64], R21 ;  /* 0x0000001508007985 */ /* 0x0001e8000c101924 */
[----:B------:R-:W2:Y:S04]  /*3fd0*/  LD.E R14, desc[UR36][R10.64+0x4] ;  /* 0x000004240a0e7980 */ /* 0x000ea8000c101900 */
[----:B------:R-:W3:Y:S04]  /*3fe0*/  LD.E R24, desc[UR36][R12.64] ;  /* 0x000000240c187980 */ /* 0x000ee8000c101900 */
[----:B------:R-:W4:Y:S01]  /*3ff0*/  LD.E R20, desc[UR36][R12.64+0x4] ;  /* 0x000004240c147980 */ /* 0x000f22000c101900 */
[----:B--2---:R-:W-:-:S04]  /*4000*/  IADD3 R25, PT, PT, R35, -R14, RZ ;  /* 0x8000000e23197210 */ /* 0x004fc80007ffe0ff */
[----:B------:R-:W-:-:S04]  /*4010*/  IABS R25, R25 ;  /* 0x0000001900197213 */ /* 0x000fc80000000000 */
[----:B---3--:R-:W-:-:S04]  /*4020*/  IADD3 R24, PT, PT, R24, -R25, RZ ;  /* 0x8000001918187210 */ /* 0x008fc80007ffe0ff */
[----:B----4-:R-:W-:-:S04]  /*4030*/  VIADDMNMX R20, R20, -R35, R24, !PT ;  /* 0x8000002314147246 */ /* 0x010fc80007800118 */
[----:B------:R-:W-:-:S05]  /*4040*/  VIADDMNMX R25, R21, -R14, R20, !PT ;  /* 0x8000000e15197246 */ /* 0x000fca0007800114 */
[----:B------:R1:W-:Y:S04]  /*4050*/  ST.E desc[UR36][R8.64+0x4], R25 ;  /* 0x0000041908007985 */ /* 0x0003e8000c101924 */
[----:B------:R-:W2:Y:S04]  /*4060*/  LD.E R14, desc[UR36][R10.64+0x8] ;  /* 0x000008240a0e7980 */ /* 0x000ea8000c101900 */
[----:B0-----:R-:W3:Y:S04]  /*4070*/  LD.E R21, desc[UR36][R12.64+0x4] ;  /* 0x000004240c157980 */ /* 0x001ee8000c101900 */
[----:B------:R-:W4:Y:S01]  /*4080*/  LD.E R20, desc[UR36][R12.64+0x8] ;  /* 0x000008240c147980 */ /* 0x000f22000c101900 */
[----:B--2---:R-:W-:-:S05]  /*4090*/  IMAD.IADD R24, R35, 0x1, -R14 ;  /* 0x0000000123187824 */ /* 0x004fca00078e0a0e */
[----:B------:R-:W-:-:S04]  /*40a0*/  IABS R24, R24 ;  /* 0x0000001800187213 */ /* 0x000fc80000000000 */
[----:B---3--:R-:W-:-:S04]  /*40b0*/  IADD3 R21, PT, PT, R21, -R24, RZ ;  /* 0x8000001815157210 */ /* 0x008fc80007ffe0ff */
[----:B----4-:R-:W-:-:S04]  /*40c0*/  VIADDMNMX R20, R20, -R35, R21, !PT ;  /* 0x8000002314147246 */ /* 0x010fc80007800115 */
[----:B------:R-:W-:-:S05]  /*40d0*/  VIADDMNMX R21, R25, -R14, R20, !PT ;  /* 0x8000000e19157246 */ /* 0x000fca0007800114 */
[----:B------:R0:W-:Y:S04]  /*40e0*/  ST.E desc[UR36][R8.64+0x8], R21 ;  /* 0x0000081508007985 */ /* 0x0001e8000c101924 */
[----:B------:R-:W1:Y:S04]  /*40f0*/  LD.E R14, desc[UR36][R10.64+0xc] ;  /* 0x00000c240a0e7980 */ /* 0x000e68000c101900 */
[----:B------:R-:W2:Y:S04]  /*4100*/  LD.E R24, desc[UR36][R12.64+0x8] ;  /* 0x000008240c187980 */ /* 0x000ea8000c101900 */
[----:B------:R-:W3:Y:S01]  /*4110*/  LD.E R20, desc[UR36][R12.64+0xc] ;  /* 0x00000c240c147980 */ /* 0x000ee2000c101900 */
[----:B-1----:R-:W-:-:S04]  /*4120*/  IADD3 R25, PT, PT, R35, -R14, RZ ;  /* 0x8000000e23197210 */ /* 0x002fc80007ffe0ff */
[----:B------:R-:W-:-:S05]  /*4130*/  IABS R25, R25 ;  /* 0x0000001900197213 */ /* 0x000fca0000000000 */
[----:B--2---:R-:W-:-:S05]  /*4140*/  IMAD.IADD R24, R24, 0x1, -R25 ;  /* 0x0000000118187824 */ /* 0x004fca00078e0a19 */
[----:B---3--:R-:W-:-:S04]  /*4150*/  VIADDMNMX R20, R20, -R35, R24, !PT ;  /* 0x8000002314147246 */ /* 0x008fc80007800118 */
[----:B------:R-:W-:Y:S02]  /*4160*/  VIADDMNMX R25, R21, -R14, R20, !PT ;  /* 0x8000000e15197246 */ /* 0x000fe40007800114 */
[C---:B0-----:R-:W-:Y:S02]  /*4170*/  IADD3 R21, PT, PT, R15.reuse, 0x3, RZ ;  /* 0x000000030f157810 */ /* 0x041fe40007ffe0ff */
[----:B------:R-:W-:Y:S01]  /*4180*/  IADD3 R15, PT, PT, R15, 0x4, RZ ;  /* 0x000000040f0f7810 */ /* 0x000fe20007ffe0ff */
[----:B------:R1:W-:Y:S01]  /*4190*/  ST.E desc[UR36][R8.64+0xc], R25 ;  /* 0x00000c1908007985 */ /* 0x0003e2000c101924 */
[----:B------:R-:W-:-:S13]  /*41a0*/  ISETP.NE.AND P2, PT, R21, R34, PT ;  /* 0x000000221500720c */ /* 0x000fda0003f45270 */
[----:B-1----:R-:W-:Y:S05]  /*41b0*/  @P2 BRA `(.L_x_67) ;  /* 0xfffffffc00502947 */ /* 0x002fea000383ffff */
[----:B------:R-:W-:Y:S05]  /*41c0*/  BSYNC.RECONVERGENT B4 ;  /* 0x0000000000047941 */ /* 0x000fea0003800200 */
.L_x_66:
[----:B------:R-:W-:-:S07]  /*41d0*/  IMAD.MOV.U32 R25, RZ, RZ, R15 ;  /* 0x000000ffff197224 */ /* 0x000fce00078e000f */
.L_x_65:
[----:B------:R-:W-:Y:S05]  /*41e0*/  BSYNC.RECONVERGENT B3 ;  /* 0x0000000000037941 */ /* 0x000fea0003800200 */
.L_x_64:
[----:B------:R-:W-:-:S13]  /*41f0*/  ISETP.NE.AND P2, PT, R33, RZ, PT ;  /* 0x000000ff2100720c */ /* 0x000fda0003f45270 */
[----:B------:R-:W-:Y:S05]  /*4200*/  @!P2 BRA `(.L_x_63) ;  /* 0x0000000000a8a947 */ /* 0x000fea0003800000 */
[----:B0-----:R-:W-:-:S05]  /*4210*/  IMAD.WIDE.U32 R8, R25, 0x4, R4 ;  /* 0x0000000419087825 */ /* 0x001fca00078e0004 */
[----:B------:R-:W2:Y:S01]  /*4220*/  LD.E R20, desc[UR36][R8.64] ;  /* 0x0000002408147980 */ /* 0x000ea2000c101900 */
[----:B------:R-:W-:-:S04]  /*4230*/  IMAD.WIDE R10, R25, 0x4, R6 ;  /* 0x00000004190a7825 */ /* 0x000fc800078e0206 */
[C---:B------:R-:W-:Y:S01]  /*4240*/  IMAD.WIDE.U32 R12, R25.reuse, 0x4, R6 ;  /* 0x00000004190c7825 */ /* 0x040fe200078e0006 */
[----:B------:R-:W3:Y:S03]  /*4250*/  LD.E R21, desc[UR36][R10.64+-0x4] ;  /* 0xfffffc240a157980 */ /* 0x000ee6000c101900 */
[----:B------:R-:W-:Y:S01]  /*4260*/  IMAD.WIDE R14, R25, 0x4, R2 ;  /* 0x00000004190e7825 */ /* 0x000fe200078e0202 */
[----:B------:R-:W4:Y:S04]  /*4270*/  LD.E R24, desc[UR36][R12.64] ;  /* 0x000000240c187980 */ /* 0x000f28000c101900 */
[----:B------:R-:W5:Y:S01]  /*4280*/  LD.E R29, desc[UR36][R14.64+-0x4] ;  /* 0xfffffc240e1d7980 */ /* 0x000f62000c101900 */
[----:B------:R-:W-:-:S02]  /*4290*/  ISETP.NE.AND P2, PT, R33, 0x1, PT ;  /* 0x000000012100780c */ /* 0x000fc40003f45270 */
[----:B--2---:R-:W-:-:S04]  /*42a0*/  IADD3 R26, PT, PT, R35, -R20, RZ ;  /* 0x80000014231a7210 */ /* 0x004fc80007ffe0ff */
[----:B------:R-:W-:-:S04]  /*42b0*/  IABS R26, R26 ;  /* 0x0000001a001a7213 */ /* 0x000fc80000000000 */
[----:B---3--:R-:W-:-:S04]  /*42c0*/  IADD3 R21, PT, PT, R21, -R26, RZ ;  /* 0x8000001a15157210 */ /* 0x008fc80007ffe0ff */
[----:B----4-:R-:W-:-:S04]  /*42d0*/  VIADDMNMX R21, R24, -R35, R21, !PT ;  /* 0x8000002318157246 */ /* 0x010fc80007800115 */
[----:B-----5:R-:W-:Y:S01]  /*42e0*/  VIADDMNMX R29, R29, -R20, R21, !PT ;  /* 0x800000141d1d7246 */ /* 0x020fe20007800115 */
[----:B------:R-:W-:-:S05]  /*42f0*/  IMAD.WIDE.U32 R20, R25, 0x4, R2 ;  /* 0x0000000419147825 */ /* 0x000fca00078e0002 */
[----:B------:R1:W-:Y:S01]  /*4300*/  ST.E desc[UR36][R20.64], R29 ;  /* 0x0000001d14007985 */ /* 0x0003e2000c101924 */
[----:B------:R-:W-:Y:S05]  /*4310*/  @!P2 BRA `(.L_x_63) ;  /* 0x000000000064a947 */ /* 0x000fea0003800000 */
[----:B------:R-:W-:Y:S01]  /*4320*/  VIADD R37, R25, 0x1 ;  /* 0x0000000119257836 */ /* 0x000fe20000000000 */
[----:B------:R-:W2:Y:S03]  /*4330*/  LD.E R26, desc[UR36][R10.64] ;  /* 0x000000240a1a7980 */ /* 0x000ea6000c101900 */
[----:B------:R-:W-:-:S06]  /*4340*/  IMAD.WIDE.U32 R24, R37, 0x4, R4 ;  /* 0x0000000425187825 */ /* 0x000fcc00078e0004 */
[----:B------:R-:W3:Y:S02]  /*4350*/  LD.E R24, desc[UR36][R24.64] ;  /* 0x0000002418187980 */ /* 0x000ee4000c101900 */
[----:B---3--:R-:W-:-:S04]  /*4360*/  IADD3 R27, PT, PT, R35, -R24, RZ ;  /* 0x80000018231b7210 */ /* 0x008fc80007ffe0ff */
[----:B------:R-:W-:-:S04]  /*4370*/  IABS R27, R27 ;  /* 0x0000001b001b7213 */ /* 0x000fc80000000000 */
[----:B--2---:R-:W-:Y:S01]  /*4380*/  IADD3 R28, PT, PT, R26, -R27, RZ ;  /* 0x8000001b1a1c7210 */ /* 0x004fe20007ffe0ff */
[----:B------:R-:W-:-:S06]  /*4390*/  IMAD.WIDE.U32 R26, R37, 0x4, R6 ;  /* 0x00000004251a7825 */ /* 0x000fcc00078e0006 */
[----:B------:R-:W2:Y:S01]  /*43a0*/  LD.E R26, desc[UR36][R26.64] ;  /* 0x000000241a1a7980 */ /* 0x000ea2000c101900 */
[----:B------:R-:W-:Y:S02]  /*43b0*/  ISETP.NE.AND P2, PT, R33, 0x2, PT ;  /* 0x000000022100780c */ /* 0x000fe40003f45270 */
[----:B--2---:R-:W-:-:S04]  /*43c0*/  VIADDMNMX R28, R26, -R35, R28, !PT ;  /* 0x800000231a1c7246 */ /* 0x004fc8000780011c */
[----:B------:R-:W-:Y:S01]  /*43d0*/  VIADDMNMX R36, R29, -R24, R28, !PT ;  /* 0x800000181d247246 */ /* 0x000fe2000780011c */
[----:B-1----:R-:W-:-:S05]  /*43e0*/  IMAD.WIDE.U32 R28, R37, 0x4, R2 ;  /* 0x00000004251c7825 */ /* 0x002fca00078e0002 */
[----:B------:R2:W-:Y:S01]  /*43f0*/  ST.E desc[UR36][R28.64], R36 ;  /* 0x000000241c007985 */ /* 0x0005e2000c101924 */
[----:B------:R-:W-:Y:S05]  /*4400*/  @!P2 BRA `(.L_x_63) ;  /* 0x000000000028a947 */ /* 0x000fea0003800000 */
[----:B------:R-:W3:Y:S04]  /*4410*/  LD.E R8, desc[UR36][R8.64+0x8] ;  /* 0x0000082408087980 */ /* 0x000ee8000c101900 */
[----:B------:R-:W4:Y:S04]  /*4420*/  LD.E R10, desc[UR36][R10.64+0x4] ;  /* 0x000004240a0a7980 */ /* 0x000f28000c101900 */
[----:B------:R-:W5:Y:S04]  /*4430*/  LD.E R12, desc[UR36][R12.64+0x8] ;  /* 0x000008240c0c7980 */ /* 0x000f68000c101900 */
[----:B------:R-:W2:Y:S01]  /*4440*/  LD.E R14, desc[UR36][R14.64+0x4] ;  /* 0x000004240e0e7980 */ /* 0x000ea2000c101900 */
[----:B---3--:R-:W-:-:S05]  /*4450*/  IMAD.IADD R24, R35, 0x1, -R8 ;  /* 0x0000000123187824 */ /* 0x008fca00078e0a08 */
[----:B------:R-:W-:-:S04]  /*4460*/  IABS R25, R24 ;  /* 0x0000001800197213 */ /* 0x000fc80000000000 */
[----:B----4-:R-:W-:-:S04]  /*4470*/  IADD3 R24, PT, PT, R10, -R25, RZ ;  /* 0x800000190a187210 */ /* 0x010fc80007ffe0ff */
[----:B-----5:R-:W-:-:S04]  /*4480*/  VIADDMNMX R35, R12, -R35, R24, !PT ;  /* 0x800000230c237246 */ /* 0x020fc80007800118 */
[----:B--2---:R-:W-:-:S05]  /*4490*/  VIADDMNMX R35, R14, -R8, R35, !PT ;  /* 0x800000080e237246 */ /* 0x004fca0007800123 */
[----:B------:R3:W-:Y:S02]  /*44a0*/  ST.E desc[UR36][R20.64+0x8], R35 ;  /* 0x0000082314007985 */ /* 0x0007e4000c101924 */
.L_x_63:
[----:B------:R-:W-:Y:S05]  /*44b0*/  BSYNC.RECONVERGENT B2 ;  /* 0x0000000000027941 */ /* 0x000fea0003800200 */
.L_x_62:
[----:B0-----:R-:W-:Y:S01]  /*44c0*/  MOV R8, R6 ;  /* 0x0000000600087202 */ /* 0x001fe20000000f00 */
[----:B------:R-:W-:Y:S01]  /*44d0*/  IMAD.MOV.U32 R9, RZ, RZ, R7 ;  /* 0x000000ffff097224 */ /* 0x000fe200078e0007 */
[----:B------:R-:W-:Y:S06]  /*44e0*/  @P1 BRA `(.L_x_68) ;  /* 0xfffffff8002c1947 */ /* 0x000fec000383ffff */
.L_x_61:
[----:B------:R-:W-:Y:S05]  /*44f0*/  BSYNC.RECONVERGENT B1 ;  /* 0x0000000000017941 */ /* 0x000fea0003800200 */
.L_x_60:
[----:B------:R-:W-:Y:S01]  /*4500*/  IMAD.WIDE R2, R31, 0x4, R2 ;  /* 0x000000041f027825 */ /* 0x000fe200078e0202 */
[----:B------:R-:W0:Y:S05]  /*4510*/  LDCU UR4, c[0x3][0x5464] ;  /* 0x00ca8c80ff0477ac */ /* 0x000e2a0008000800 */
[----:B------:R-:W4:Y:S01]  /*4520*/  LD.E R2, desc[UR36][R2.64+-0x4] ;  /* 0xfffffc2402027980 */ /* 0x000f22000c101900 */
[----:B------:R-:W-:Y:S02]  /*4530*/  IADD3 R0, PT, PT, R0, 0x1, RZ ;  /* 0x0000000100007810 */ /* 0x000fe40007ffe0ff */
[----:B0-----:R-:W-:-:S04]  /*4540*/  MOV R7, UR4 ;  /* 0x0000000400077c02 */ /* 0x001fc80008000f00 */
[----:B------:R-:W-:Y:S01]  /*4550*/  ISETP.NE.AND P0, PT, R0, R7, PT ;  /* 0x000000070000720c */ /* 0x000fe20003f05270 */
[----:B----4-:R-:W-:-:S12]  /*4560*/  IMAD.IADD R23, R2, 0x1, R23 ;  /* 0x0000000102177824 */ /* 0x010fd800078e0217 */
[----:B------:R-:W-:Y:S05]  /*4570*/  @P0 BRA `(.L_x_69) ;  /* 0xffffffe800a40947 */ /* 0x000fea000383ffff */
.L_x_31:
[----:B------:R-:W-:Y:S05]  /*4580*/  BSYNC.RECONVERGENT B0 ;  /* 0x0000000000007941 */ /* 0x000fea0003800200 */
.L_x_21:
[----:B------:R-:W4:Y:S02]  /*4590*/  LDCU UR4, c[0x3][0x5460] ;  /* 0x00ca8c00ff0477ac */ /* 0x000f240008000800 */
[----:B----4-:R-:W-:-:S09]  /*45a0*/  UISETP.GE.AND UP0, UPT, UR4, 0x1, UPT ;  /* 0x000000010400788c */ /* 0x010fd2000bf06270 */
[----:B------:R-:W-:Y:S05]  /*45b0*/  BRA.U !UP0, `(.L_x_70) ;  /* 0x0000001508587547 */ /* 0x000fea000b800000 */
[----:B------:R-:W-:Y:S01]  /*45c0*/  HFMA2 R30, -RZ, RZ, 0, 0 ;  /* 0x00000000ff1e7431 */ /* 0x000fe200000001ff */
[----:B------:R-:W-:Y:S01]  /*45d0*/  BSSY.RECONVERGENT B1, `(.L_x_70) ;  /* 0x0000154000017945 */ /* 0x000fe20003800200 */
[C---:B--2---:R-:W-:Y:S02]  /*45e0*/  LOP3.LUT R36, R7.reuse, 0x3, RZ, 0xc0, !PT ;  /* 0x0000000307247812 */ /* 0x044fe400078ec0ff */
[----:B------:R-:W-:-:S07]  /*45f0*/  LOP3.LUT R0, R7, 0x7ffffffc, RZ, 0xc0, !PT ;  /* 0x7ffffffc07007812 */ /* 0x000fce00078ec0ff */
.L_x_108:
[----:B------:R-:W2:Y:S01]  /*4600*/  LDCU UR4, c[0x3][0x5464] ;  /* 0x00ca8c80ff0477ac */ /* 0x000ea20008000800 */
[----:B-1----:R-:W-:Y:S01]  /*4610*/  MOV R11, RZ ;  /* 0x000000ff000b7202 */ /* 0x002fe20000000f00 */
[----:B------:R-:W-:Y:S01]  /*4620*/  IMAD.MOV.U32 R31, RZ, RZ, 0x1 ;  /* 0x00000001ff1f7424 */ /* 0x000fe200078e00ff */
[----:B--2---:R-:W-:-:S09]  /*4630*/  UISETP.GE.AND UP0, UPT, UR4, 0x1, UPT ;  /* 0x000000010400788c */ /* 0x004fd2000bf06270 */
[----:B---34-:R-:W-:Y:S05]  /*4640*/  BRA.U !UP0, `(.L_x_71) ;  /* 0x0000000508e87547 */ /* 0x018fea000b800000 */
[----:B------:R-:W1:Y:S01]  /*4650*/  LDCU UR5, c[0x3][0x5468] ;  /* 0x00ca8d00ff0577ac */ /* 0x000e620008000800 */
[----:B------:R-:W-:Y:S01]  /*4660*/  HFMA2 R7, -RZ, RZ, 0, 0 ;  /* 0x00000000ff077431 */ /* 0x000fe200000001ff */
[----:B------:R-:W-:Y:S01]  /*4670*/  MOV R31, 0x1 ;  /* 0x00000001001f7802 */ /* 0x000fe20000000f00 */
[----:B---3--:R-:W-:Y:S01]  /*4680*/  IMAD.MOV.U32 R9, RZ, RZ, RZ ;  /* 0x000000ffff097224 */ /* 0x008fe200078e00ff */
[----:B------:R-:W-:Y:S01]  /*4690*/  UISETP.GE.U32.AND UP0, UPT, UR4, 0x4, UPT ;  /* 0x000000040400788c */ /* 0x000fe2000bf06070 */
[----:B-1----:R-:W-:-:S04]  /*46a0*/  IMAD R3, R22, UR5, RZ ;  /* 0x0000000516037c24 */ /* 0x002fc8000f8e02ff */
[----:B------:R-:W-:-:S04]  /*46b0*/  IMAD R8, R30, UR4, R3 ;  /* 0x000000041e087c24 */ /* 0x000fc8000f8e0203 */
[----:B------:R-:W-:Y:S05]  /*46c0*/  BRA.U !UP0, `(.L_x_72) ;  /* 0x0000000508007547 */ /* 0x000fea000b800000 */
[----:B------:R-:W1:Y:S01]  /*46d0*/  LDC.64 R2, c[0x0][0x388] ;  /* 0x0000e200ff027b82 */ /* 0x000e620000000a00 */
[----:B------:R-:W-:Y:S01]  /*46e0*/  BSSY.RECONVERGENT B0, `(.L_x_73) ;  /* 0x000003d000007945 */ /* 0x000fe20003800200 */
[----:B------:R-:W-:Y:S01]  /*46f0*/  IADD3 R10, PT, PT, -R0, RZ, RZ ;  /* 0x000000ff000a7210 */ /* 0x000fe20007ffe1ff */
[----:B------:R-:W-:Y:S01]  /*4700*/  IMAD.MOV.U32 R9, RZ, RZ, RZ ;  /* 0x000000ffff097224 */ /* 0x000fe200078e00ff */
[----:B------:R-:W-:Y:S02]  /*4710*/  MOV R31, 0x1 ;  /* 0x00000001001f7802 */ /* 0x000fe40000000f00 */
[----:B------:R-:W-:-:S07]  /*4720*/  MOV R11, R8 ;  /* 0x00000008000b7202 */ /* 0x000fce0000000f00 */
.L_x_85:
[----:B-1----:R-:W-:-:S05]  /*4730*/  IMAD.WIDE R6, R11, 0x4, R2 ;  /* 0x000000040b067825 */ /* 0x002fca00078e0202 */
[----:B------:R-:W2:Y:S01]  /*4740*/  LDG.E R12, desc[UR36][R6.64] ;  /* 0x00000024060c7981 */ /* 0x000ea2000c1e1900 */
[----:B------:R-:W-:Y:S01]  /*4750*/  BSSY.RECONVERGENT B2, `(.L_x_74) ;  /* 0x000000a000027945 */ /* 0x000fe20003800200 */
[----:B--2---:R-:W-:-:S13]  /*4760*/  ISETP.NE.AND P0, PT, R12, 0x1, PT ;  /* 0x000000010c00780c */ /* 0x004fda0003f05270 */
[----:B------:R-:W-:Y:S01]  /*4770*/  @!P0 IADD3 R15, PT, PT, R9, 0x1, RZ ;  /* 0x00000001090f8810 */ /* 0x000fe20007ffe0ff */
[----:B------:R-:W-:Y:S06]  /*4780*/  @!P0 BRA `(.L_x_75) ;  /* 0x0000000000188947 */ /* 0x000fec0003800000 */
[----:B------:R-:W-:Y:S02]  /*4790*/  ISETP.NE.AND P0, PT, R9, RZ, PT ;  /* 0x000000ff0900720c */ /* 0x000fe40003f05270 */
[----:B------:R-:W-:-:S11]  /*47a0*/  MOV R15, RZ ;  /* 0x000000ff000f7202 */ /* 0x000fd60000000f00 */
[----:B------:R-:W-:-:S04]  /*47b0*/  @P0 IMAD.WIDE R12, R31, 0x4, R4 ;  /* 0x000000041f0c0825 */ /* 0x000fc800078e0204 */
[----:B------:R-:W-:Y:S01]  /*47c0*/  @P0 VIADD R14, R31, 0x1 ;  /* 0x000000011f0e0836 */ /* 0x000fe20000000000 */
[----:B------:R1:W-:Y:S04]  /*47d0*/  @P0 ST.E desc[UR36][R12.64], R9 ;  /* 0x000000090c000985 */ /* 0x0003e8000c101924 */
[----:B------:R-:W-:-:S07]  /*47e0*/  @P0 MOV R31, R14 ;  /* 0x0000000e001f0202 */ /* 0x000fce0000000f00 */
.L_x_75:
[----:B------:R-:W-:Y:S05]  /*47f0*/  BSYNC.RECONVERGENT B2 ;  /* 0x0000000000027941 */ /* 0x000fea0003800200 */
.L_x_74:
[----:B-1----:R-:W2:Y:S01]  /*4800*/  LDG.E R9, desc[UR36][R6.64+0x4] ;  /* 0x0000042406097981 */ /* 0x002ea2000c1e1900 */
[----:B------:R-:W-:Y:S01]  /*4810*/  VIADD R10, R10, 0x4 ;  /* 0x000000040a0a7836 */ /* 0x000fe20000000000 */
[----:B------:R-:W-:Y:S04]  /*4820*/  BSSY.RECONVERGENT B2, `(.L_x_76) ;  /* 0x000000c000027945 */ /* 0x000fe80003800200 */
[----:B------:R-:W-:Y:S02]  /*4830*/  ISETP.NE.AND P0, PT, R10, RZ, PT ;  /* 0x000000ff0a00720c */ /* 0x000fe40003f05270 */
[----:B--2---:R-:W-:-:S13]  /*4840*/  ISETP.NE.AND P1, PT, R9, 0x1, PT ;  /* 0x000000010900780c */ /* 0x004fda0003f25270 */
[----:B------:R-:W-:Y:S05]  /*4850*/  @!P1 BRA `(.L_x_77) ;  /* 0x00000000001c9947 */ /* 0x000fea0003800000 */
[----:B------:R-:W-:Y:S01]  /*4860*/  ISETP.NE.AND P1, PT, R15, RZ, PT ;  /* 0x000000ff0f00720c */ /* 0x000fe20003f25270 */
[----:B------:R-:W-:-:S12]  /*4870*/  HFMA2 R9, -RZ, RZ, 0, 0 ;  /* 0x00000000ff097431 */ /* 0x000fd800000001ff */
[----:B------:R-:W-:Y:S05]  /*4880*/  @!P1 BRA `(.L_x_78) ;  /* 0x0000000000149947 */ /* 0x000fea0003800000 */
[C---:B------:R-:W-:Y:S01]  /*4890*/  IMAD.WIDE R12, R31.reuse, 0x4, R4 ;  /* 0x000000041f0c7825 */ /* 0x040fe200078e0204 */
[----:B------:R-:W-:-:S04]  /*48a0*/  IADD3 R31, PT, PT, R31, 0x1, RZ ;  /* 0x000000011f1f7810 */ /* 0x000fc80007ffe0ff */
[----:B------:R1:W-:Y:S01]  /*48b0*/  ST.E desc[UR36][R12.64], R15 ;  /* 0x0000000f0c007985 */ /* 0x0003e2000c101924 */
[----:B------:R-:W-:Y:S05]  /*48c0*/  BRA `(.L_x_78) ;  /* 0x0000000000047947 */ /* 0x000fea0003800000 */
.L_x_77:
[----:B------:R-:W-:-:S07]  /*48d0*/  VIADD R9, R15, 0x1 ;  /* 0x000000010f097836 */ /* 0x000fce0000000000 */
.L_x_78:
[----:B------:R-:W-:Y:S05]  /*48e0*/  BSYNC.RECONVERGENT B2 ;  /* 0x0000000000027941 */ /* 0x000fea0003800200 */
.L_x_76:
[----:B-1----:R-:W2:Y:S01]  /*48f0*/  LDG.E R12, desc[UR36][R6.64+0x8] ;  /* 0x00000824060c7981 */ /* 0x002ea2000c1e1900 */
[----:B------:R-:W-:Y:S01]  /*4900*/  BSSY.RECONVERGENT B2, `(.L_x_79) ;  /* 0x000000b000027945 */ /* 0x000fe20003800200 */
[----:B--2---:R-:W-:-:S13]  /*4910*/  ISETP.NE.AND P1, PT, R12, 0x1, PT ;  /* 0x000000010c00780c */ /* 0x004fda0003f25270 */
[----:B------:R-:W-:Y:S05]  /*4920*/  @!P1 BRA `(.L_x_80) ;  /* 0x00000000001c9947 */ /* 0x000fea0003800000 */
[----:B------:R-:W-:Y:S02]  /*4930*/  ISETP.NE.AND P1, PT, R9, RZ, PT ;  /* 0x000000ff0900720c */ /* 0x000fe40003f25270 */
[----:B------:R-:W-:-:S11]  /*4940*/  MOV R15, RZ ;  /* 0x000000ff000f7202 */ /* 0x000fd60000000f00 */
[----:B------:R-:W-:Y:S05]  /*4950*/  @!P1 BRA `(.L_x_81) ;  /* 0x0000000000149947 */ /* 0x000fea0003800000 */
[C---:B------:R-:W-:Y:S01]  /*4960*/  IMAD.WIDE R12, R31.reuse, 0x4, R4 ;  /* 0x000000041f0c7825 */ /* 0x040fe200078e0204 */
[----:B------:R-:W-:-:S04]  /*4970*/  IADD3 R31, PT, PT, R31, 0x1, RZ ;  /* 0x000000011f1f7810 */ /* 0x000fc80007ffe0ff */
[----:B------:R1:W-:Y:S01]  /*4980*/  ST.E desc[UR36][R12.64], R9 ;  /* 0x000000090c007985 */ /* 0x0003e2000c101924 */
[----:B------:R-:W-:Y:S05]  /*4990*/  BRA `(.L_x_81) ;  /* 0x0000000000047947 */ /* 0x000fea0003800000 */
.L_x_80:
[----:B------:R-:W-:-:S07]  /*49a0*/  VIADD R15, R9, 0x1 ;  /* 0x00000001090f7836 */ /* 0x000fce0000000000 */
.L_x_81:
[----:B------:R-:W-:Y:S05]  /*49b0*/  BSYNC.RECONVERGENT B2 ;  /* 0x0000000000027941 */ /* 0x000fea0003800200 */
.L_x_79:
[----:B------:R-:W2:Y:S01]  /*49c0*/  LDG.E R6, desc[UR36][R6.64+0xc] ;  /* 0x00000c2406067981 */ /* 0x000ea2000c1e1900 */
[----:B------:R-:W-:Y:S01]  /*49d0*/  BSSY.RECONVERGENT B2, `(.L_x_82) ;  /* 0x000000b000027945 */ /* 0x000fe20003800200 */
[----:B--2---:R-:W-:-:S13]  /*49e0*/  ISETP.NE.AND P1, PT, R6, 0x1, PT ;  /* 0x000000010600780c */ /* 0x004fda0003f25270 */
[----:B------:R-:W-:Y:S05]  /*49f0*/  @!P1 BRA `(.L_x_83) ;  /* 0x00000000001c9947 */ /* 0x000fea0003800000 */
[----:B------:R-:W-:Y:S01]  /*4a00*/  ISETP.NE.AND P1, PT, R15, RZ, PT ;  /* 0x000000ff0f00720c */ /* 0x000fe20003f25270 */
[----:B-1----:R-:W-:-:S12]  /*4a10*/  HFMA2 R9, -RZ, RZ, 0, 0 ;  /* 0x00000000ff097431 */ /* 0x002fd800000001ff */
[----:B------:R-:W-:Y:S05]  /*4a20*/  @!P1 BRA `(.L_x_84) ;  /* 0x0000000000149947 */ /* 0x000fea0003800000 */
[C---:B------:R-:W-:Y:S01]  /*4a30*/  IMAD.WIDE R6, R31.reuse, 0x4, R4 ;  /* 0x000000041f067825 */ /* 0x040fe200078e0204 */
[----:B------:R-:W-:-:S04]  /*4a40*/  IADD3 R31, PT, PT, R31, 0x1, RZ ;  /* 0x000000011f1f7810 */ /* 0x000fc80007ffe0ff */
[----:B------:R1:W-:Y:S01]  /*4a50*/  ST.E desc[UR36][R6.64], R15 ;  /* 0x0000000f06007985 */ /* 0x0003e2000c101924 */
[----:B------:R-:W-:Y:S05]  /*4a60*/  BRA `(.L_x_84) ;  /* 0x0000000000047947 */ /* 0x000fea0003800000 */
.L_x_83:
[----:B-1----:R-:W-:-:S07]  /*4a70*/  VIADD R9, R15, 0x1 ;  /* 0x000000010f097836 */ /* 0x002fce0000000000 */
.L_x_84:
[----:B------:R-:W-:Y:S05]  /*4a80*/  BSYNC.RECONVERGENT B2 ;  /* 0x0000000000027941 */ /* 0x000fea0003800200 */
.L_x_82:
[----:B------:R-:W-:Y:S01]  /*4a90*/  IADD3 R11, PT, PT, R11, 0x4, RZ ;  /* 0x000000040b0b7810 */ /* 0x000fe20007ffe0ff */
[----:B------:R-:W-:Y:S06]  /*4aa0*/  @P0 BRA `(.L_x_85) ;  /* 0xfffffffc00200947 */ /* 0x000fec000383ffff */
[----:B------:R-:W-:Y:S05]  /*4ab0*/  BSYNC.RECONVERGENT B0 ;  /* 0x0000000000007941 */ /* 0x000fea0003800200 */
.L_x_73:
[----:B-1----:R-:W-:-:S07]  /*4ac0*/  MOV R7, R0 ;  /* 0x0000000000077202 */ /* 0x002fce0000000f00 */
.L_x_72:
[----:B------:R-:W-:Y:S01]  /*4ad0*/  ISETP.NE.AND P0, PT, R36, RZ, PT ;  /* 0x000000ff2400720c */ /* 0x000fe20003f05270 */
[----:B------:R-:W-:Y:S01]  /*4ae0*/  BSSY.RECONVERGENT B0, `(.L_x_71) ;  /* 0x0000030000007945 */ /* 0x000fe20003800200 */
[----:B------:R-:W-:-:S11]  /*4af0*/  IMAD.MOV.U32 R11, RZ, RZ, R9 ;  /* 0x000000ffff0b7224 */ /* 0x000fd600078e0009 */
[----:B------:R-:W-:Y:S05]  /*4b00*/  @!P0 BRA `(.L_x_86) ;  /* 0x0000000000b48947 */ /* 0x000fea0003800000 */
[----:B------:R-:W1:Y:S01]  /*4b10*/  LDC.64 R2, c[0x0][0x388] ;  /* 0x0000e200ff027b82 */ /* 0x000e620000000a00 */
[----:B------:R-:W-:-:S05]  /*4b20*/  IADD3 R7, PT, PT, R8, R7, RZ ;  /* 0x0000000708077210 */ /* 0x000fca0007ffe0ff */
[----:B-1----:R-:W-:-:S05]  /*4b30*/  IMAD.WIDE R2, R7, 0x4, R2 ;  /* 0x0000000407027825 */ /* 0x002fca00078e0202 */
        /* <DEDUP_REMOVED lines=11> */
.L_x_88:
[----:B------:R-:W-:-:S07]  /*4bf0*/  IADD3 R11, PT, PT, R9, 0x1, RZ ;  /* 0x00000001090b7810 */ /* 0x000fce0007ffe0ff */
.L_x_89:
[----:B------:R-:W-:Y:S05]  /*4c00*/  BSYNC.RECONVERGENT B2 ;  /* 0x0000000000027941 */ /* 0x000fea0003800200 */
.L_x_87:
[----:B------:R-:W-:-:S13]  /*4c10*/  ISETP.NE.AND P0, PT, R36, 0x1, PT ;  /* 0x000000012400780c */ /* 0x000fda0003f05270 */
[----:B------:R-:W-:Y:S05]  /*4c20*/  @!P0 BRA `(.L_x_86) ;  /* 0x00000000006c8947 */ /* 0x000fea0003800000 */
[----:B-1----:R-:W2:Y:S01]  /*4c30*/  LDG.E R6, desc[UR36][R2.64+0x4] ;  /* 0x0000042402067981 */ /* 0x002ea2000c1e1900 */
[----:B------:R-:W-:Y:S01]  /*4c40*/  BSSY.RECONVERGENT B2, `(.L_x_90) ;  /* 0x000000b000027945 */ /* 0x000fe20003800200 */
        /* <DEDUP_REMOVED lines=9> */
.L_x_91:
[----:B------:R-:W-:-:S07]  /*4ce0*/  IADD3 R9, PT, PT, R11, 0x1, RZ ;  /* 0x000000010b097810 */ /* 0x000fce0007ffe0ff */
.L_x_92:
[----:B------:R-:W-:Y:S05]  /*4cf0*/  BSYNC.RECONVERGENT B2 ;  /* 0x0000000000027941 */ /* 0x000fea0003800200 */
.L_x_90:
[----:B------:R-:W-:Y:S02]  /*4d00*/  ISETP.NE.AND P0, PT, R36, 0x2, PT ;  /* 0x000000022400780c */ /* 0x000fe40003f05270 */
[----:B-1----:R-:W-:-:S11]  /*4d10*/  MOV R11, R9 ;  /* 0x00000009000b7202 */ /* 0x002fd60000000f00 */
[----:B------:R-:W-:Y:S05]  /*4d20*/  @!P0 BRA `(.L_x_86) ;  /* 0x00000000002c8947 */ /* 0x000fea0003800000 */
[----:B------:R-:W2:Y:S02]  /*4d30*/  LDG.E R2, desc[UR36][R2.64+0x8] ;  /* 0x0000082402027981 */ /* 0x000ea4000c1e1900 */
        /* <DEDUP_REMOVED lines=9> */
.L_x_93:
[----:B------:R-:W-:-:S07]  /*4dd0*/  IADD3 R11, PT, PT, R9, 0x1, RZ ;  /* 0x00000001090b7810 */ /* 0x000fce0007ffe0ff */
.L_x_86:
[----:B------:R-:W-:Y:S05]  /*4de0*/  BSYNC.RECONVERGENT B0 ;  /* 0x0000000000007941 */ /* 0x000fea0003800200 */
.L_x_71:
[----:B--2---:R-:W-:Y:S01]  /*4df0*/  IMAD.SHL.U32 R2, R30, 0x4, RZ ;  /* 0x000000041e027824 */ /* 0x004fe200078e00ff */
[----:B------:R-:W-:Y:S01]  /*4e00*/  ISETP.NE.AND P0, PT, R11, RZ, PT ;  /* 0x000000ff0b00720c */ /* 0x000fe20003f05270 */
[----:B------:R-:W-:Y:S04]  /*4e10*/  BSSY.RECONVERGENT B0, `(.L_x_94) ;  /* 0x0000040000007945 */ /* 0x000fe80003800200 */
[----:B------:R-:W2:Y:S08]  /*4e20*/  LDC R2, c[0x3][R2+0x5140] ;  /* 0x00d4500002027b82 */ /* 0x000eb00000000800 */
[C---:B-1-3--:R-:W-:Y:S01]  /*4e30*/  @P0 IMAD.WIDE R6, R31.reuse, 0x4, R4 ;  /* 0x000000041f060825 */ /* 0x04afe200078e0204 */
[----:B------:R-:W-:-:S04]  /*4e40*/  @P0 IADD3 R3, PT, PT, R31, 0x1, RZ ;  /* 0x000000011f030810 */ /* 0x000fc80007ffe0ff */
[----:B------:R1:W-:Y:S01]  /*4e50*/  @P0 ST.E desc[UR36][R6.64], R11 ;  /* 0x0000000b06000985 */ /* 0x0003e2000c101924 */
[----:B------:R-:W-:-:S03]  /*4e60*/  @P0 MOV R31, R3 ;  /* 0x00000003001f0202 */ /* 0x000fc60000000f00 */
[----:B------:R1:W-:Y:S01]  /*4e70*/  ST.E desc[UR36][R18.64], RZ ;  /* 0x000000ff12007985 */ /* 0x0003e2000c101924 */
[----:B------:R-:W-:-:S03]  /*4e80*/  ISETP.GE.AND P0, PT, R31, 0x2, PT ;  /* 0x000000021f00780c */ /* 0x000fc60003f06270 */
[----:B------:R1:W-:Y:S10]  /*4e90*/  ST.E desc[UR36][R16.64], RZ ;  /* 0x000000ff10007985 */ /* 0x0003f4000c101924 */
[----:B-1----:R-:W-:Y:S05]  /*4ea0*/  @!P0 BRA `(.L_x_95) ;  /* 0x0000000000d88947 */ /* 0x002fea0003800000 */
[C---:B------:R-:W-:Y:S01]  /*4eb0*/  VIADD R3, R31.reuse, 0xfffffffe ;  /* 0xfffffffe1f037836 */ /* 0x040fe20000000000 */
[----:B------:R-:W-:Y:S01]  /*4ec0*/  IADD3 R6, PT, PT, R31, -0x1, RZ ;  /* 0xffffffff1f067810 */ /* 0x000fe20007ffe0ff */
[----:B------:R-:W-:Y:S03]  /*4ed0*/  BSSY.RECONVERGENT B2, `(.L_x_96) ;  /* 0x000001c000027945 */ /* 0x000fe60003800200 */
[----:B------:R-:W-:Y:S01]  /*4ee0*/  ISETP.GE.U32.AND P0, PT, R3, 0x3, PT ;  /* 0x000000030300780c */ /* 0x000fe20003f06070 */
[----:B------:R-:W-:Y:S01]  /*4ef0*/  HFMA2 R3, -RZ, RZ, 0, 5.9604644775390625e-08 ;  /* 0x00000001ff037431 */ /* 0x000fe200000001ff */
[----:B------:R-:W-:-:S11]  /*4f00*/  LOP3.LUT R20, R6, 0x3, RZ, 0xc0, !PT ;  /* 0x0000000306147812 */ /* 0x000fd600078ec0ff */
[----:B------:R-:W-:Y:S05]  /*4f10*/  @!P0 BRA `(.L_x_97) ;  /* 0x00000000005c8947 */ /* 0x000fea0003800000 */
[----:B------:R-:W-:Y:S01]  /*4f20*/  BSSY.RECONVERGENT B3, `(.L_x_97) ;  /* 0x0000016000037945 */ /* 0x000fe20003800200 */
[----:B------:R-:W-:Y:S01]  /*4f30*/  LOP3.LUT R25, R6, 0xfffffffc, RZ, 0xc0, !PT ;  /* 0xfffffffc06197812 */ /* 0x000fe200078ec0ff */
[----:B------:R-:W-:-:S07]  /*4f40*/  IMAD.MOV.U32 R3, RZ, RZ, 0x1 ;  /* 0x00000001ff037424 */ /* 0x000fce00078e00ff */
.L_x_98:
[----:B------:R-:W-:-:S04]  /*4f50*/  IMAD.WIDE.U32 R6, R3, 0x4, R18 ;  /* 0x0000000403067825 */ /* 0x000fc800078e0012 */
[----:B------:R-:W-:Y:S01]  /*4f60*/  IMAD.WIDE.U32 R8, R3, 0x4, R4 ;  /* 0x0000000403087825 */ /* 0x000fe200078e0004 */
[----:B------:R-:W3:Y:S04]  /*4f70*/  LD.E R10, desc[UR36][R6.64+-0x4] ;  /* 0xfffffc24060a7980 */ /* 0x000ee8000c101900 */
[----:B------:R-:W3:Y:S02]  /*4f80*/  LD.E R11, desc[UR36][R8.64] ;  /* 0x00000024080b7980 */ /* 0x000ee4000c101900 */
[----:B---3--:R-:W-:-:S05]  /*4f90*/  IADD3 R11, PT, PT, R10, -R11, RZ ;  /* 0x8000000b0a0b7210 */ /* 0x008fca0007ffe0ff */
[----:B------:R1:W-:Y:S04]  /*4fa0*/  ST.E desc[UR36][R6.64], R11 ;  /* 0x0000000b06007985 */ /* 0x0003e8000c101924 */
[----:B------:R-:W3:Y:S02]  /*4fb0*/  LD.E R10, desc[UR36][R8.64+0x4] ;  /* 0x00000424080a7980 */ /* 0x000ee4000c101900 */
[----:B---3--:R-:W-:-:S05]  /*4fc0*/  IADD3 R13, PT, PT, R11, -R10, RZ ;  /* 0x8000000a0b0d7210 */ /* 0x008fca0007ffe0ff */
[----:B------:R1:W-:Y:S04]  /*4fd0*/  ST.E desc[UR36][R6.64+0x4], R13 ;  /* 0x0000040d06007985 */ /* 0x0003e8000c101924 */
[----:B------:R-:W3:Y:S02]  /*4fe0*/  LD.E R10, desc[UR36][R8.64+0x8] ;  /* 0x00000824080a7980 */ /* 0x000ee4000c101900 */
[----:B---3--:R-:W-:-:S05]  /*4ff0*/  IMAD.IADD R15, R13, 0x1, -R10 ;  /* 0x000000010d0f7824 */ /* 0x008fca00078e0a0a */
[----:B------:R1:W-:Y:S04]  /*5000*/  ST.E desc[UR36][R6.64+0x8], R15 ;  /* 0x0000080f06007985 */ /* 0x0003e8000c101924 */
[----:B------:R-:W3:Y:S02]  /*5010*/  LD.E R10, desc[UR36][R8.64+0xc] ;  /* 0x00000c24080a7980 */ /* 0x000ee4000c101900 */
[----:B---3--:R-:W-:Y:S02]  /*5020*/  IADD3 R21, PT, PT, R15, -R10, RZ ;  /* 0x8000000a0f157210 */ /* 0x008fe40007ffe0ff */
[C---:B------:R-:W-:Y:S01]  /*5030*/  IADD3 R10, PT, PT, R3.reuse, 0x3, RZ ;  /* 0x00000003030a7810 */ /* 0x040fe20007ffe0ff */
[----:B------:R-:W-:Y:S02]  /*5040*/  VIADD R3, R3, 0x4 ;  /* 0x0000000403037836 */ /* 0x000fe40000000000 */
[----:B------:R1:W-:Y:S01]  /*5050*/  ST.E desc[UR36][R6.64+0xc], R21 ;  /* 0x00000c1506007985 */ /* 0x0003e2000c101924 */
[----:B------:R-:W-:-:S13]  /*5060*/  ISETP.NE.AND P0, PT, R10, R25, PT ;  /* 0x000000190a00720c */ /* 0x000fda0003f05270 */
[----:B-1----:R-:W-:Y:S05]  /*5070*/  @P0 BRA `(.L_x_98) ;  /* 0xfffffffc00b40947 */ /* 0x002fea000383ffff */
[----:B------:R-:W-:Y:S05]  /*5080*/  BSYNC.RECONVERGENT B3 ;  /* 0x0000000000037941 */ /* 0x000fea0003800200 */
.L_x_97:
[----:B------:R-:W-:Y:S05]  /*5090*/  BSYNC.RECONVERGENT B2 ;  /* 0x0000000000027941 */ /* 0x000fea0003800200 */
.L_x_96:
[----:B------:R-:W-:-:S13]  /*50a0*/  ISETP.NE.AND P0, PT, R20, RZ, PT ;  /* 0x000000ff1400720c */ /* 0x000fda0003f05270 */
[----:B------:R-:W-:Y:S05]  /*50b0*/  @!P0 BRA `(.L_x_95) ;  /* 0x0000000000548947 */ /* 0x000fea0003800000 */
[----:B------:R-:W-:-:S04]  /*50c0*/  IMAD.WIDE R8, R3, 0x4, R18 ;  /* 0x0000000403087825 */ /* 0x000fc800078e0212 */
[C---:B------:R-:W-:Y:S01]  /*50d0*/  IMAD.WIDE.U32 R10, R3.reuse, 0x4, R4 ;  /* 0x00000004030a7825 */ /* 0x040fe200078e0004 */
[----:B------:R-:W3:Y:S04]  /*50e0*/  LD.E R12, desc[UR36][R8.64+-0x4] ;  /* 0xfffffc24080c7980 */ /* 0x000ee8000c101900 */
[----:B------:R-:W3:Y:S01]  /*50f0*/  LD.E R13, desc[UR36][R10.64] ;  /* 0x000000240a0d7980 */ /* 0x000ee2000c101900 */
[----:B------:R-:W-:Y:S01]  /*5100*/  IMAD.WIDE.U32 R6, R3, 0x4, R18 ;  /* 0x0000000403067825 */ /* 0x000fe200078e0012 */
[----:B------:R-:W-:Y:S02]  /*5110*/  ISETP.NE.AND P0, PT, R20, 0x1, PT ;  /* 0x000000011400780c */ /* 0x000fe40003f05270 */
[----:B---3--:R-:W-:-:S05]  /*5120*/  IADD3 R21, PT, PT, R12, -R13, RZ ;  /* 0x8000000d0c157210 */ /* 0x008fca0007ffe0ff */
[----:B------:R1:W-:Y:S06]  /*5130*/  ST.E desc[UR36][R6.64], R21 ;  /* 0x0000001506007985 */ /* 0x0003ec000c101924 */
[----:B------:R-:W-:Y:S05]  /*5140*/  @!P0 BRA `(.L_x_95) ;  /* 0x0000000000308947 */ /* 0x000fea0003800000 */
[----:B------:R-:W-:-:S05]  /*5150*/  IADD3 R3, PT, PT, R3, 0x1, RZ ;  /* 0x0000000103037810 */ /* 0x000fca0007ffe0ff */
[----:B------:R-:W-:-:S06]  /*5160*/  IMAD.WIDE.U32 R12, R3, 0x4, R4 ;  /* 0x00000004030c7825 */ /* 0x000fcc00078e0004 */
[----:B------:R-:W3:Y:S01]  /*5170*/  LD.E R12, desc[UR36][R12.64] ;  /* 0x000000240c0c7980 */ /* 0x000ee2000c101900 */
[----:B------:R-:W-:Y:S01]  /*5180*/  IMAD.WIDE.U32 R14, R3, 0x4, R18 ;  /* 0x00000004030e7825 */ /* 0x000fe200078e0012 */
[----:B------:R-:W-:-:S03]  /*5190*/  ISETP.NE.AND P0, PT, R20, 0x2, PT ;  /* 0x000000021400780c */ /* 0x000fc60003f05270 */
[----:B---3--:R-:W-:-:S05]  /*51a0*/  IMAD.IADD R3, R21, 0x1, -R12 ;  /* 0x0000000115037824 */ /* 0x008fca00078e0a0c */
[----:B------:R3:W-:Y:S05]  /*51b0*/  ST.E desc[UR36][R14.64], R3 ;  /* 0x000000030e007985 */ /* 0x0007ea000c101924 */
[----:B------:R-:W-:Y:S05]  /*51c0*/  @!P0 BRA `(.L_x_95) ;  /* 0x0000000000108947 */ /* 0x000fea0003800000 */
[----:B------:R-:W3:Y:S04]  /*51d0*/  LD.E R8, desc[UR36][R8.64+0x4] ;  /* 0x0000042408087980 */ /* 0x000ee8000c101900 */
[----:B------:R-:W3:Y:S02]  /*51e0*/  LD.E R11, desc[UR36][R10.64+0x8] ;  /* 0x000008240a0b7980 */ /* 0x000ee4000c101900 */
[----:B---3--:R-:W-:-:S05]  /*51f0*/  IADD3 R3, PT, PT, R8, -R11, RZ ;  /* 0x8000000b08037210 */ /* 0x008fca0007ffe0ff */
[----:B------:R4:W-:Y:S02]  /*5200*/  ST.E desc[UR36][R6.64+0x8], R3 ;  /* 0x0000080306007985 */ /* 0x0009e4000c101924 */
.L_x_95:
[----:B------:R-:W-:Y:S05]  /*5210*/  BSYNC.RECONVERGENT B0 ;  /* 0x0000000000007941 */ /* 0x000fea0003800200 */
.L_x_94:
[----:B--2---:R-:W-:Y:S01]  /*5220*/  ISETP.GE.AND P0, PT, R2, 0x2, PT ;  /* 0x000000020200780c */ /* 0x004fe20003f06270 */
[----:B------:R-:W-:Y:S01]  /*5230*/  BSSY.RECONVERGENT B0, `(.L_x_99) ;  /* 0x0000086000007945 */ /* 0x000fe20003800200 */
[----:B------:R-:W-:Y:S01]  /*5240*/  MOV R2, R18 ;  /* 0x0000001200027202 */ /* 0x000fe20000000f00 */
[----:B---34-:R-:W-:-:S10]  /*5250*/  IMAD.MOV.U32 R3, RZ, RZ, R19 ;  /* 0x000000ffff037224 */ /* 0x018fd400078e0013 */
[----:B------:R-:W-:Y:S05]  /*5260*/  @!P0 BRA `(.L_x_100) ;  /* 0x0000000800088947 */ /* 0x000fea0003800000 */
[----:B------:R2:W5:Y:S01]  /*5270*/  LD.E R32, desc[UR36][R18.64] ;  /* 0x0000002412207980 */ /* 0x000562000c101900 */
[----:B------:R-:W-:Y:S01]  /*5280*/  IADD3 R34, PT, PT, R31, -0x1, RZ ;  /* 0xffffffff1f227810 */ /* 0x000fe20007ffe0ff */
[----:B------:R-:W-:Y:S02]  /*5290*/  HFMA2 R33, -RZ, RZ, 0, 5.9604644775390625e-08 ;  /* 0x00000001ff217431 */ /* 0x000fe400000001ff */
[----:B------:R-:W-:Y:S01]  /*52a0*/  IMAD.MOV.U32 R8, RZ, RZ, R16 ;  /* 0x000000ffff087224 */ /* 0x000fe200078e0010 */
[----:B------:R-:W-:Y:S01]  /*52b0*/  MOV R9, R17 ;  /* 0x0000001100097202 */ /* 0x000fe20000000f00 */
[----:B------:R-:W-:Y:S01]  /*52c0*/  IMAD.MOV.U32 R3, RZ, RZ, R19 ;  /* 0x000000ffff037224 */ /* 0x000fe200078e0013 */
[----:B------:R-:W-:Y:S02]  /*52d0*/  MOV R2, R18 ;  /* 0x0000001200027202 */ /* 0x000fe40000000f00 */
[----:B------:R-:W-:-:S07]  /*52e0*/  LOP3.LUT R34, R34, 0x3, RZ, 0xc0, !PT ;  /* 0x0000000322227812 */ /* 0x000fce00078ec0ff */
.L_x_107:
[----:B------:R-:W-:Y:S01]  /*52f0*/  SHF.L.U32 R10, R30, 0x2, RZ ;  /* 0x000000021e0a7819 */ /* 0x000fe200000006ff */
[----:B------:R-:W-:Y:S01]  /*5300*/  UMOV UR4, 0x2a30 ;  /* 0x00002a3000047882 */ /* 0x000fe20000000000 */
[----:B------:R-:W-:Y:S01]  /*5310*/  ISETP.GE.AND P1, PT, R31, 0x2, PT ;  /* 0x000000021f00780c */ /* 0x000fe20003f26270 */
[----:B------:R-:W-:Y:S01]  /*5320*/  BSSY.RECONVERGENT B2, `(.L_x_101) ;  /* 0x0000073000027945 */ /* 0x000fe20003800200 */
[----:B-1----:R-:W1:Y:S01]  /*5330*/  LDC R6, c[0x3][R10+0x52d0] ;  /* 0x00d4b4000a067b82 */ /* 0x002e620000000800 */
[----:B------:R-:W-:Y:S01]  /*5340*/  IMAD.MOV.U32 R7, RZ, RZ, R3 ;  /* 0x000000ffff077224 */ /* 0x000fe200078e0003 */
[----:B------:R-:W-:Y:S02]  /*5350*/  MOV R3, R9 ;  /* 0x0000000900037202 */ /* 0x000fe40000000f00 */
[----:B-1----:R-:W-:Y:S02]  /*5360*/  IADD3 R6, PT, PT, R6, R33, RZ ;  /* 0x0000002106067210 */ /* 0x002fe40007ffe0ff */
[----:B------:R-:W-:-:S02]  /*5370*/  IADD3 R33, PT, PT, R33, 0x1, RZ ;  /* 0x0000000121217810 */ /* 0x000fc40007ffe0ff */
[----:B------:R-:W-:Y:S02]  /*5380*/  LEA R35, R6, UR4, 0x2 ;  /* 0x0000000406237c11 */ /* 0x000fe4000f8e10ff */
[----:B------:R-:W1:Y:S08]  /*5390*/  LDC R6, c[0x3][R10+0x5140] ;  /* 0x00d450000a067b82 */ /* 0x000e700000000800 */
[----:B---3--:R-:W3:Y:S01]  /*53a0*/  LDC R35, c[0x3][R35] ;  /* 0x00c0000023237b82 */ /* 0x008ee20000000800 */
[----:B-1----:R-:W-:-:S02]  /*53b0*/  ISETP.NE.AND P0, PT, R33, R6, PT ;  /* 0x000000062100720c */ /* 0x002fc40003f05270 */
[----:B------:R-:W-:Y:S02]  /*53c0*/  MOV R6, R2 ;  /* 0x0000000200067202 */ /* 0x000fe40000000f00 */
[----:B------:R-:W-:Y:S01]  /*53d0*/  MOV R2, R8 ;  /* 0x0000000800027202 */ /* 0x000fe20000000f00 */
[----:B---3-5:R-:W-:-:S05]  /*53e0*/  IMAD.IADD R32, R32, 0x1, -R35 ;  /* 0x0000000120207824 */ /* 0x028fca00078e0a23 */
[----:B------:R1:W-:Y:S01]  /*53f0*/  ST.E desc[UR36][R8.64], R32 ;  /* 0x0000002008007985 */ /* 0x0003e2000c101924 */
[----:B----4-:R-:W-:Y:S05]  /*5400*/  @!P1 BRA `(.L_x_102) ;  /* 0x0000000400909947 */ /* 0x010fea0003800000 */
[----:B-1----:R-:W-:Y:S01]  /*5410*/  VIADD R8, R31, 0xfffffffe ;  /* 0xfffffffe1f087836 */ /* 0x002fe20000000000 */
[----:B------:R-:W-:Y:S01]  /*5420*/  BSSY.RECONVERGENT B3, `(.L_x_103) ;  /* 0x0000036000037945 */ /* 0x000fe20003800200 */
[----:B------:R-:W-:-:S03]  /*5430*/  HFMA2 R25, -RZ, RZ, 0, 5.9604644775390625e-08 ;  /* 0x00000001ff197431 */ /* 0x000fc600000001ff */
[----:B------:R-:W-:-:S13]  /*5440*/  ISETP.GE.U32.AND P1, PT, R8, 0x3, PT ;  /* 0x000000030800780c */ /* 0x000fda0003f26070 */
[----:B------:R-:W-:Y:S05]  /*5450*/  @!P1 BRA `(.L_x_104) ;  /* 0x0000000000c89947 */ /* 0x000fea0003800000 */
[----:B------:R-:W-:Y:S01]  /*5460*/  BSSY.RECONVERGENT B4, `(.L_x_105) ;  /* 0x0000030000047945 */ /* 0x000fe20003800200 */
[----:B------:R-:W-:-:S07]  /*5470*/  MOV R15, 0x1 ;  /* 0x00000001000f7802 */ /* 0x000fce0000000f00 */
.L_x_106:
[----:B------:R-:W-:-:S05]  /*5480*/  IMAD.WIDE.U32 R8, R15, 0x4, R4 ;  /* 0x000000040f087825 */ /* 0x000fca00078e0004 */
[----:B------:R-:W3:Y:S01]  /*5490*/  LD.E R20, desc[UR36][R8.64] ;  /* 0x0000002408147980 */ /* 0x000ee2000c101900 */
[----:B------:R-:W-:-:S05]  /*54a0*/  IMAD.WIDE.U32 R10, R15, 0x4, R6 ;  /* 0x000000040f0a7825 */ /* 0x000fca00078e0006 */
[----:B------:R-:W4:Y:S01]  /*54b0*/  LD.E R21, desc[UR36][R10.64+-0x4] ;  /* 0xfffffc240a157980 */ /* 0x000f22000c101900 */
[----:B------:R-:W-:-:S03]  /*54c0*/  IMAD.WIDE.U32 R12, R15, 0x4, R2 ;  /* 0x000000040f0c7825 */ /* 0x000fc600078e0002 */
[----:B------:R-:W5:Y:S04]  /*54d0*/  LD.E R24, desc[UR36][R10.64] ;  /* 0x000000240a187980 */ /* 0x000f68000c101900 */
[----:B------:R-:W2:Y:S01]  /*54e0*/  LD.E R14, desc[UR36][R12.64+-0x4] ;  /* 0xfffffc240c0e7980 */ /* 0x000ea2000c101900 */
[----:B---3--:R-:W-:-:S05]  /*54f0*/  IMAD.IADD R25, R35, 0x1, -R20 ;  /* 0x0000000123197824 */ /* 0x008fca00078e0a14 */
[----:B------:R-:W-:-:S04]  /*5500*/  IABS R26, R25 ;  /* 0x00000019001a7213 */ /* 0x000fc80000000000 */
[----:B----4-:R-:W-:-:S04]  /*5510*/  IADD3 R21, PT, PT, R21, -R26, RZ ;  /* 0x8000001a15157210 */ /* 0x010fc80007ffe0ff */
[----:B-----5:R-:W-:-:S04]  /*5520*/  VIADDMNMX R21, R24, -R35, R21, !PT ;  /* 0x8000002318157246 */ /* 0x020fc80007800115 */
[----:B--2---:R-:W-:-:S05]  /*5530*/  VIADDMNMX R21, R14, -R20, R21, !PT ;  /* 0x800000140e157246 */ /* 0x004fca0007800115 */
[----:B------:R1:W-:Y:S04]  /*5540*/  ST.E desc[UR36][R12.64], R21 ;  /* 0x000000150c007985 */ /* 0x0003e8000c101924 */
[----:B------:R-:W2:Y:S04]  /*5550*/  LD.E R14, desc[UR36][R8.64+0x4] ;  /* 0x00000424080e7980 */ /* 0x000ea8000c101900 */
[----:B------:R-:W3:Y:S04]  /*5560*/  LD.E R24, desc[UR36][R10.64] ;  /* 0x000000240a187980 */ /* 0x000ee8000c101900 */
[----:B------:R-:W4:Y:S01]  /*5570*/  LD.E R20, desc[UR36][R10.64+0x4] ;  /* 0x000004240a147980 */ /* 0x000f22000c101900 */
[----:B--2---:R-:W-:-:S04]  /*5580*/  IADD3 R25, PT, PT, R35, -R14, RZ ;  /* 0x8000000e23197210 */ /* 0x004fc80007ffe0ff */
[----:B------:R-:W-:-:S05]  /*5590*/  IABS R25, R25 ;  /* 0x0000001900197213 */ /* 0x000fca0000000000 */
[----:B---3--:R-:W-:-:S05]  /*55a0*/  IMAD.IADD R24, R24, 0x1, -R25 ;  /* 0x0000000118187824 */ /* 0x008fca00078e0a19 */
[----:B----4-:R-:W-:-:S04]  /*55b0*/  VIADDMNMX R20, R20, -R35, R24, !PT ;  /* 0x8000002314147246 */ /* 0x010fc80007800118 */
[----:B------:R-:W-:-:S05]  /*55c0*/  VIADDMNMX R25, R21, -R14, R20, !PT ;  /* 0x8000000e15197246 */ /* 0x000fca0007800114 */
[----:B------:R2:W-:Y:S04]  /*55d0*/  ST.E desc[UR36][R12.64+0x4], R25 ;  /* 0x000004190c007985 */ /* 0x0005e8000c101924 */
[----:B------:R-:W3:Y:S04]  /*55e0*/  LD.E R14, desc[UR36][R8.64+0x8] ;  /* 0x00000824080e7980 */ /* 0x000ee8000c101900 */
[----:B-1----:R-:W4:Y:S04]  /*55f0*/  LD.E R21, desc[UR36][R10.64+0x4] ;  /* 0x000004240a157980 */ /* 0x002f28000c101900 */
[----:B------:R-:W5:Y:S01]  /*5600*/  LD.E R20, desc[UR36][R10.64+0x8] ;  /* 0x000008240a147980 */ /* 0x000f62000c101900 */
[----:B---3--:R-:W-:-:S04]  /*5610*/  IADD3 R24, PT, PT, R35, -R14, RZ ;  /* 0x8000000e23187210 */ /* 0x008fc80007ffe0ff */
[----:B------:R-:W-:-:S04]  /*5620*/  IABS R24, R24 ;  /* 0x0000001800187213 */ /* 0x000fc80000000000 */
[----:B----4-:R-:W-:-:S04]  /*5630*/  IADD3 R21, PT, PT, R21, -R24, RZ ;  /* 0x8000001815157210 */ /* 0x010fc80007ffe0ff */
[----:B-----5:R-:W-:-:S04]  /*5640*/  VIADDMNMX R20, R20, -R35, R21, !PT ;  /* 0x8000002314147246 */ /* 0x020fc80007800115 */
[----:B------:R-:W-:-:S05]  /*5650*/  VIADDMNMX R21, R25, -R14, R20, !PT ;  /* 0x8000000e19157246 */ /* 0x000fca0007800114 */
[----:B------:R1:W-:Y:S04]  /*5660*/  ST.E desc[UR36][R12.64+0x8], R21 ;  /* 0x000008150c007985 */ /* 0x0003e8000c101924 */
[----:B------:R3:W2:Y:S04]  /*5670*/  LD.E R14, desc[UR36][R8.64+0xc] ;  /* 0x00000c24080e7980 */ /* 0x0006a8000c101900 */
[----:B------:R-:W4:Y:S04]  /*5680*/  LD.E R24, desc[UR36][R10.64+0x8] ;  /* 0x000008240a187980 */ /* 0x000f28000c101900 */
[----:B------:R-:W5:Y:S01]  /*5690*/  LD.E R20, desc[UR36][R10.64+0xc] ;  /* 0x00000c240a147980 */ /* 0x000f62000c101900 */
[C---:B---3--:R-:W-:Y:S01]  /*56a0*/  VIADD R8, R15.reuse, 0x3 ;  /* 0x000000030f087836 */ /* 0x048fe20000000000 */
[----:B------:R-:W-:Y:S01]  /*56b0*/  IADD3 R15, PT, PT, R15, 0x4, RZ ;  /* 0x000000040f0f7810 */ /* 0x000fe20007ffe0ff */
[----:B--2---:R-:W-:-:S05]  /*56c0*/  IMAD.IADD R25, R35, 0x1, -R14 ;  /* 0x0000000123197824 */ /* 0x004fca00078e0a0e */
[----:B------:R-:W-:-:S04]  /*56d0*/  IABS R25, R25 ;  /* 0x0000001900197213 */ /* 0x000fc80000000000 */
[----:B----4-:R-:W-:-:S04]  /*56e0*/  IADD3 R24, PT, PT, R24, -R25, RZ ;  /* 0x8000001918187210 */ /* 0x010fc80007ffe0ff */
[----:B-----5:R-:W-:-:S04]  /*56f0*/  VIADDMNMX R20, R20, -R35, R24, !PT ;  /* 0x8000002314147246 */ /* 0x020fc80007800118 */
[----:B------:R-:W-:Y:S02]  /*5700*/  VIADDMNMX R25, R21, -R14, R20, !PT ;  /* 0x8000000e15197246 */ /* 0x000fe40007800114 */
[----:B------:R-:W-:-:S03]  /*5710*/  IADD3 R14, PT, PT, R31, -0x1, RZ ;  /* 0xffffffff1f0e7810 */ /* 0x000fc60007ffe0ff */
[----:B------:R1:W-:Y:S01]  /*5720*/  ST.E desc[UR36][R12.64+0xc], R25 ;  /* 0x00000c190c007985 */ /* 0x0003e2000c101924 */
[----:B------:R-:W-:-:S04]  /*5730*/  LOP3.LUT R9, R14, 0xfffffffc, RZ, 0xc0, !PT ;  /* 0xfffffffc0e097812 */ /* 0x000fc800078ec0ff */
[----:B------:R-:W-:-:S13]  /*5740*/  ISETP.NE.AND P1, PT, R8, R9, PT ;  /* 0x000000090800720c */ /* 0x000fda0003f25270 */
[----:B-1----:R-:W-:Y:S05]  /*5750*/  @P1 BRA `(.L_x_106) ;  /* 0xfffffffc00481947 */ /* 0x002fea000383ffff */
[----:B------:R-:W-:Y:S05]  /*5760*/  BSYNC.RECONVERGENT B4 ;  /* 0x0000000000047941 */ /* 0x000fea0003800200 */
.L_x_105:
[----:B------:R-:W-:-:S07]  /*5770*/  MOV R25, R15 ;  /* 0x0000000f00197202 */ /* 0x000fce0000000f00 */
.L_x_104:
[----:B------:R-:W-:Y:S05]  /*5780*/  BSYNC.RECONVERGENT B3 ;  /* 0x0000000000037941 */ /* 0x000fea0003800200 */
.L_x_103:
[----:B------:R-:W-:-:S13]  /*5790*/  ISETP.NE.AND P1, PT, R34, RZ, PT ;  /* 0x000000ff2200720c */ /* 0x000fda0003f25270 */
[----:B------:R-:W-:Y:S05]  /*57a0*/  @!P1 BRA `(.L_x_102) ;  /* 0x0000000000a89947 */ /* 0x000fea0003800000 */
[----:B------:R-:W-:-:S05]  /*57b0*/  IMAD.WIDE.U32 R8, R25, 0x4, R4 ;  /* 0x0000000419087825 */ /* 0x000fca00078e0004 */
[----:B------:R-:W3:Y:S01]  /*57c0*/  LD.E R20, desc[UR36][R8.64] ;  /* 0x0000002408147980 */ /* 0x000ee2000c101900 */
[----:B------:R-:W-:-:S04]  /*57d0*/  IMAD.WIDE R10, R25, 0x4, R6 ;  /* 0x00000004190a7825 */ /* 0x000fc800078e0206 */
[C---:B------:R-:W-:Y:S01]  /*57e0*/  IMAD.WIDE.U32 R12, R25.reuse, 0x4, R6 ;  /* 0x00000004190c7825 */ /* 0x040fe200078e0006 */
[----:B------:R-:W4:Y:S03]  /*57f0*/  LD.E R21, desc[UR36][R10.64+-0x4] ;  /* 0xfffffc240a157980 */ /* 0x000f26000c101900 */
[----:B------:R-:W-:Y:S01]  /*5800*/  IMAD.WIDE R14, R25, 0x4, R2 ;  /* 0x00000004190e7825 */ /* 0x000fe200078e0202 */
[----:B------:R-:W5:Y:S04]  /*5810*/  LD.E R24, desc[UR36][R12.64] ;  /* 0x000000240c187980 */ /* 0x000f68000c101900 */
[----:B------:R-:W2:Y:S01]  /*5820*/  LD.E R29, desc[UR36][R14.64+-0x4] ;  /* 0xfffffc240e1d7980 */ /* 0x000ea2000c101900 */
[----:B------:R-:W-:Y:S01]  /*5830*/  ISETP.NE.AND P1, PT, R34, 0x1, PT ;  /* 0x000000012200780c */ /* 0x000fe20003f25270 */
[----:B---3--:R-:W-:-:S05]  /*5840*/  IMAD.IADD R26, R35, 0x1, -R20 ;  /* 0x00000001231a7824 */ /* 0x008fca00078e0a14 */
[----:B------:R-:W-:-:S04]  /*5850*/  IABS R26, R26 ;  /* 0x0000001a001a7213 */ /* 0x000fc80000000000 */
[----:B----4-:R-:W-:-:S04]  /*5860*/  IADD3 R21, PT, PT, R21, -R26, RZ ;  /* 0x8000001a15157210 */ /* 0x010fc80007ffe0ff */
[----:B-----5:R-:W-:-:S04]  /*5870*/  VIADDMNMX R21, R24, -R35, R21, !PT ;  /* 0x8000002318157246 */ /* 0x020fc80007800115 */
[----:B--2---:R-:W-:Y:S01]  /*5880*/  VIADDMNMX R29, R29, -R20, R21, !PT ;  /* 0x800000141d1d7246 */ /* 0x004fe20007800115 */
[----:B------:R-:W-:-:S05]  /*5890*/  IMAD.WIDE.U32 R20, R25, 0x4, R2 ;  /* 0x0000000419147825 */ /* 0x000fca00078e0002 */
[----:B------:R3:W-:Y:S01]  /*58a0*/  ST.E desc[UR36][R20.64], R29 ;  /* 0x0000001d14007985 */ /* 0x0007e2000c101924 */
[----:B------:R-:W-:Y:S05]  /*58b0*/  @!P1 BRA `(.L_x_102) ;  /* 0x0000000000649947 */ /* 0x000fea0003800000 */
[----:B------:R-:W-:Y:S01]  /*58c0*/  IADD3 R37, PT, PT, R25, 0x1, RZ ;  /* 0x0000000119257810 */ /* 0x000fe20007ffe0ff */
[----:B------:R-:W2:Y:S04]  /*58d0*/  LD.E R26, desc[UR36][R10.64] ;  /* 0x000000240a1a7980 */ /* 0x000ea8000c101900 */
[----:B------:R-:W-:-:S06]  /*58e0*/  IMAD.WIDE.U32 R24, R37, 0x4, R4 ;  /* 0x0000000425187825 */ /* 0x000fcc00078e0004 */
[----:B------:R-:W4:Y:S02]  /*58f0*/  LD.E R24, desc[UR36][R24.64] ;  /* 0x0000002418187980 */ /* 0x000f24000c101900 */
[----:B----4-:R-:W-:-:S05]  /*5900*/  IMAD.IADD R27, R35, 0x1, -R24 ;  /* 0x00000001231b7824 */ /* 0x010fca00078e0a18 */
[----:B------:R-:W-:-:S04]  /*5910*/  IABS R27, R27 ;  /* 0x0000001b001b7213 */ /* 0x000fc80000000000 */
[----:B--2---:R-:W-:Y:S01]  /*5920*/  IADD3 R28, PT, PT, R26, -R27, RZ ;  /* 0x8000001b1a1c7210 */ /* 0x004fe20007ffe0ff */
[----:B------:R-:W-:-:S06]  /*5930*/  IMAD.WIDE.U32 R26, R37, 0x4, R6 ;  /* 0x00000004251a7825 */ /* 0x000fcc00078e0006 */
[----:B------:R-:W2:Y:S01]  /*5940*/  LD.E R26, desc[UR36][R26.64] ;  /* 0x000000241a1a7980 */ /* 0x000ea2000c101900 */
[----:B------:R-:W-:Y:S02]  /*5950*/  ISETP.NE.AND P1, PT, R34, 0x2, PT ;  /* 0x000000022200780c */ /* 0x000fe40003f25270 */
[----:B--2---:R-:W-:-:S04]  /*5960*/  VIADDMNMX R28, R26, -R35, R28, !PT ;  /* 0x800000231a1c7246 */ /* 0x004fc8000780011c */
[----:B------:R-:W-:Y:S01]  /*5970*/  VIADDMNMX R25, R29, -R24, R28, !PT ;  /* 0x800000181d197246 */ /* 0x000fe2000780011c */
[----:B---3--:R-:W-:-:S05]  /*5980*/  IMAD.WIDE.U32 R28, R37, 0x4, R2 ;  /* 0x00000004251c7825 */ /* 0x008fca00078e0002 */
[----:B------:R4:W-:Y:S01]  /*5990*/  ST.E desc[UR36][R28.64], R25 ;  /* 0x000000191c007985 */ /* 0x0009e2000c101924 */
[----:B------:R-:W-:Y:S05]  /*59a0*/  @!P1 BRA `(.L_x_102) ;  /* 0x0000000000289947 */ /* 0x000fea0003800000 */
[----:B------:R-:W2:Y:S04]  /*59b0*/  LD.E R8, desc[UR36][R8.64+0x8] ;  /* 0x0000082408087980 */ /* 0x000ea8000c101900 */
[----:B------:R-:W3:Y:S04]  /*59c0*/  LD.E R10, desc[UR36][R10.64+0x4] ;  /* 0x000004240a0a7980 */ /* 0x000ee8000c101900 */
[----:B------:R-:W5:Y:S04]  /*59d0*/  LD.E R12, desc[UR36][R12.64+0x8] ;  /* 0x000008240c0c7980 */ /* 0x000f68000c101900 */
[----:B------:R-:W5:Y:S01]  /*59e0*/  LD.E R14, desc[UR36][R14.64+0x4] ;  /* 0x000004240e0e7980 */ /* 0x000f62000c101900 */
[----:B--2---:R-:W-:-:S04]  /*59f0*/  IADD3 R24, PT, PT, R35, -R8, RZ ;  /* 0x8000000823187210 */ /* 0x004fc80007ffe0ff */
[----:B----4-:R-:W-:-:S05]  /*5a00*/  IABS R25, R24 ;  /* 0x0000001800197213 */ /* 0x010fca0000000000 */
[----:B---3--:R-:W-:-:S05]  /*5a10*/  IMAD.IADD R24, R10, 0x1, -R25 ;  /* 0x000000010a187824 */ /* 0x008fca00078e0a19 */
[----:B-----5:R-:W-:-:S04]  /*5a20*/  VIADDMNMX R35, R12, -R35, R24, !PT ;  /* 0x800000230c237246 */ /* 0x020fc80007800118 */
[----:B------:R-:W-:-:S05]  /*5a30*/  VIADDMNMX R35, R14, -R8, R35, !PT ;  /* 0x800000080e237246 */ /* 0x000fca0007800123 */
[----:B------:R1:W-:Y:S02]  /*5a40*/  ST.E desc[UR36][R20.64+0x8], R35 ;  /* 0x0000082314007985 */ /* 0x0003e4000c101924 */
.L_x_102:
[----:B------:R-:W-:Y:S05]  /*5a50*/  BSYNC.RECONVERGENT B2 ;  /* 0x0000000000027941 */ /* 0x000fea0003800200 */
.L_x_101:
[----:B-1----:R-:W-:Y:S02]  /*5a60*/  MOV R8, R6 ;  /* 0x0000000600087202 */ /* 0x002fe40000000f00 */
[----:B------:R-:W-:Y:S01]  /*5a70*/  MOV R9, R7 ;  /* 0x0000000700097202 */ /* 0x000fe20000000f00 */
[----:B------:R-:W-:Y:S06]  /*5a80*/  @P0 BRA `(.L_x_107) ;  /* 0xfffffff800180947 */ /* 0x000fec000383ffff */
.L_x_100:
[----:B------:R-:W-:Y:S05]  /*5a90*/  BSYNC.RECONVERGENT B0 ;  /* 0x0000000000007941 */ /* 0x000fea0003800200 */
.L_x_99:
[----:B------:R-:W-:Y:S01]  /*5aa0*/  IMAD.WIDE R2, R31, 0x4, R2 ;  /* 0x000000041f027825 */ /* 0x000fe200078e0202 */
[----:B------:R-:W5:Y:S05]  /*5ab0*/  LDCU UR4, c[0x3][0x5460] ;  /* 0x00ca8c00ff0477ac */ /* 0x000f6a0008000800 */
[----:B------:R-:W2:Y:S01]  /*5ac0*/  LD.E R2, desc[UR36][R2.64+-0x4] ;  /* 0xfffffc2402027980 */ /* 0x000ea2000c101900 */
[----:B------:R-:W-:-:S05]  /*5ad0*/  VIADD R30, R30, 0x1 ;  /* 0x000000011e1e7836 */ /* 0x000fca0000000000 */
[----:B-----5:R-:W-:Y:S02]  /*5ae0*/  ISETP.NE.AND P0, PT, R30, UR4, PT ;  /* 0x000000041e007c0c */ /* 0x020fe4000bf05270 */
[----:B--2---:R-:W-:-:S11]  /*5af0*/  IADD3 R23, PT, PT, R2, R23, RZ ;  /* 0x0000001702177210 */ /* 0x004fd60007ffe0ff */
[----:B------:R-:W-:Y:S05]  /*5b00*/  @P0 BRA `(.L_x_108) ;  /* 0xffffffe800bc0947 */ /* 0x000fea000383ffff */
[----:B------:R-:W-:Y:S05]  /*5b10*/  BSYNC.RECONVERGENT B1 ;  /* 0x0000000000017941 */ /* 0x000fea0003800200 */
.L_x_70:
[----:B------:R-:W-:-:S04]  /*5b20*/  MOV R2, 0x0 ;  /* 0x0000000000027802 */ /* 0x000fc80000000f00 */
[----:B-1-3--:R1:W3:Y:S03]  /*5b30*/  LDC.64 R6, c[0x4][R2] ;  /* 0x0100000002067b82 */ /* 0x00a2e60000000a00 */
[----:B------:R-:W-:-:S07]  /*5b40*/  LEPC R20, `(.L_x_109) ;  /* 0x000000001014794e */ /* 0x000fce0000000000 */
[----:B01234-:R-:W-:Y:S05]  /*5b50*/  CALL.ABS.NOINC R6 ;  /* 0x0000000006007343 */ /* 0x01ffea0003c00000 */
.L_x_109:
[----:B------:R0:W1:Y:S01]  /*5b60*/  LDC.64 R6, c[0x4][R2] ;  /* 0x0100000002067b82 */ /* 0x0000620000000a00 */
[----:B------:R-:W-:Y:S01]  /*5b70*/  MOV R4, R18 ;  /* 0x0000001200047202 */ /* 0x000fe20000000f00 */
[----:B------:R-:W-:-:S07]  /*5b80*/  IMAD.MOV.U32 R5, RZ, RZ, R19 ;  /* 0x000000ffff057224 */ /* 0x000fce00078e0013 */
[----:B------:R-:W-:-:S07]  /*5b90*/  LEPC R20, `(.L_x_110) ;  /* 0x000000001014794e */ /* 0x000fce0000000000 */
[----:B01----:R-:W-:Y:S05]  /*5ba0*/  CALL.ABS.NOINC R6 ;  /* 0x0000000006007343 */ /* 0x003fea0003c00000 */
.L_x_110:
[----:B------:R-:W0:Y:S01]  /*5bb0*/  LDC.64 R2, c[0x4][R2] ;  /* 0x0100000002027b82 */ /* 0x000e220000000a00 */
[----:B------:R-:W-:Y:S02]  /*5bc0*/  MOV R4, R16 ;  /* 0x0000001000047202 */ /* 0x000fe40000000f00 */
[----:B------:R-:W-:-:S07]  /*5bd0*/  MOV R5, R17 ;  /* 0x0000001100057202 */ /* 0x000fce0000000f00 */
[----:B------:R-:W-:-:S07]  /*5be0*/  LEPC R20, `(.L_x_111) ;  /* 0x000000001014794e */ /* 0x000fce0000000000 */
[----:B0-----:R-:W-:Y:S05]  /*5bf0*/  CALL.ABS.NOINC R2 ;  /* 0x0000000002007343 */ /* 0x001fea0003c00000 */
.L_x_111:
[----:B------:R-:W0:Y:S02]  /*5c00*/  LDC.64 R2, c[0x0][0x398] ;  /* 0x0000e600ff027b82 */ /* 0x000e240000000a00 */
[----:B0-----:R-:W-:-:S05]  /*5c10*/  IMAD.WIDE R2, R22, 0x4, R2 ;  /* 0x0000000416027825 */ /* 0x001fca00078e0202 */
[----:B------:R-:W-:Y:S01]  /*5c20*/  STG.E desc[UR36][R2.64], R23 ;  /* 0x0000001702007986 */ /* 0x000fe2000c101924 */
[----:B------:R-:W-:Y:S05]  /*5c30*/  EXIT ;  /* 0x000000000000794d */ /* 0x000fea0003800000 */
.L_x_112:
[----:B------:R-:W-:-:S00]  /*5c40*/  BRA `(.L_x_112) ;  /* 0xfffffffc00fc7947 */ /* 0x000fc0000383ffff */
[----:B------:R-:W-:-:S00]  /*5c50*/  NOP ;  /* 0x0000000000007918 */ /* 0x000fc00000000000 */
        /* <DEDUP_REMOVED lines=10> */
.L_x_215:


//--------------------- .text.countFitnessOfAllRows --------------------------
	.section	.text.countFitnessOfAllRows,"ax",@progbits
	.align	128
        .global         countFitnessOfAllRows
        .type           countFitnessOfAllRows,@function
        .size           countFitnessOfAllRows,(.L_x_216 - countFitnessOfAllRows)
        .other          countFitnessOfAllRows,@"STO_CUDA_ENTRY STV_DEFAULT"
countFitnessOfAllRows:
.text.countFitnessOfAllRows:
[----:B------:R-:W0:Y:S08]  /*0000*/  LDC R1, c[0x0][0x37c] ;  /* 0x0000df00ff017b82 */ /* 0x000e300000000800 */
[----:B------:R-:W1:Y:S01]  /*0010*/  LDC R9, c[0x3][0x5460] ;  /* 0x00d51800ff097b82 */ /* 0x000e620000000800 */
[----:B------:R-:W2:Y:S01]  /*0020*/  S2R R16, SR_CTAID.X ;  /* 0x0000000000107919 */ /* 0x000ea20000002500 */
[----:B------:R-:W2:Y:S01]  /*0030*/  LDCU UR4, c[0x0][0x360] ;  /* 0x00006c00ff0477ac */ /* 0x000ea20008000800 */
[----:B------:R-:W2:Y:S01]  /*0040*/  S2R R5, SR_TID.X ;  /* 0x0000000000057919 */ /* 0x000ea20000002100 */
[----:B------:R-:W3:Y:S01]  /*0050*/  LDCU.64 UR36, c[0x0][0x358] ;  /* 0x00006b00ff2477ac */ /* 0x000ee20008000a00 */
[----:B-1----:R-:W-:-:S04]  /*0060*/  IABS R7, R9 ;  /* 0x0000000900077213 */ /* 0x002fc80000000000 */
[----:B------:R-:W1:Y:S01]  /*0070*/  I2F.RP R0, R7 ;  /* 0x0000000700007306 */ /* 0x000e620000209400 */
[----:B--2---:R-:W-:Y:S01]  /*0080*/  IMAD R16, R16, UR4, R5 ;  /* 0x0000000410107c24 */ /* 0x004fe2000f8e0205 */
[----:B------:R-:W2:Y:S06]  /*0090*/  LDCU UR4, c[0x3][0x5464] ;  /* 0x00ca8c80ff0477ac */ /* 0x000eac0008000800 */
[----:B-1----:R-:W1:Y:S01]  /*00a0*/  MUFU.RCP R0, R0 ;  /* 0x0000000000007308 */ /* 0x002e620000001000 */
[----:B--2---:R-:W-:Y:S01]  /*00b0*/  UIMAD.WIDE UR4, UR4, 0x4, URZ ;  /* 0x00000004040478a5 */ /* 0x004fe2000f8e02ff */
[----:B-1----:R-:W-:Y:S01]  /*00c0*/  VIADD R2, R0, 0xffffffe ;  /* 0x0ffffffe00027836 */ /* 0x002fe20000000000 */
[----:B------:R-:W-:-:S04]  /*00d0*/  IABS R0, R16 ;  /* 0x0000001000007213 */ /* 0x000fc80000000000 */
[----:B------:R-:W-:Y:S01]  /*00e0*/  IMAD.U32 R6, RZ, RZ, UR4 ;  /* 0x00000004ff067e24 */ /* 0x000fe2000f8e00ff */
[----:B------:R1:W2:Y:S02]  /*00f0*/  F2I.FTZ.U32.TRUNC.NTZ R3, R2 ;  /* 0x0000000200037305 */ /* 0x0002a4000021f000 */
[----:B-1----:R-:W-:Y:S02]  /*0100*/  IMAD.MOV.U32 R2, RZ, RZ, RZ ;  /* 0x000000ffff027224 */ /* 0x002fe400078e00ff */
[----:B--2---:R-:W-:-:S04]  /*0110*/  IMAD.MOV R4, RZ, RZ, -R3 ;  /* 0x000000ffff047224 */ /* 0x004fc800078e0a03 */
[----:B------:R-:W-:Y:S02]  /*0120*/  IMAD R5, R4, R7, RZ ;  /* 0x0000000704057224 */ /* 0x000fe400078e02ff */
[----:B------:R-:W-:Y:S02]  /*0130*/  IMAD.U32 R4, RZ, RZ, UR4 ;  /* 0x00000004ff047e24 */ /* 0x000fe4000f8e00ff */
[----:B------:R-:W-:Y:S01]  /*0140*/  IMAD.HI.U32 R3, R3, R5, R2 ;  /* 0x0000000503037227 */ /* 0x000fe200078e0002 */
[----:B------:R-:W-:-:S05]  /*0150*/  MOV R5, UR5 ;  /* 0x0000000500057c02 */ /* 0x000fca0008000f00 */
[----:B------:R-:W-:-:S05]  /*0160*/  IMAD.HI.U32 R24, R3, R0, RZ ;  /* 0x0000000003187227 */ /* 0x000fca00078e00ff */
[----:B------:R-:W-:-:S05]  /*0170*/  IADD3 R2, PT, PT, -R24, RZ, RZ ;  /* 0x000000ff18027210 */ /* 0x000fca0007ffe1ff */
[----:B------:R-:W-:-:S05]  /*0180*/  IMAD R0, R7, R2, R0 ;  /* 0x0000000207007224 */ /* 0x000fca00078e0200 */
[----:B------:R-:W-:-:S13]  /*0190*/  ISETP.GT.U32.AND P1, PT, R7, R0, PT ;  /* 0x000000000700720c */ /* 0x000fda0003f24070 */
[----:B------:R-:W-:Y:S02]  /*01a0*/  @!P1 IMAD.IADD R0, R0, 0x1, -R7 ;  /* 0x0000000100009824 */ /* 0x000fe400078e0a07 */
[----:B------:R-:W-:Y:S01]  /*01b0*/  @!P1 VIADD R24, R24, 0x1 ;  /* 0x0000000118189836 */ /* 0x000fe20000000000 */
[----:B------:R-:W-:Y:S02]  /*01c0*/  ISETP.NE.AND P1, PT, R9, RZ, PT ;  /* 0x000000ff0900720c */ /* 0x000fe40003f25270 */
[----:B------:R-:W-:Y:S01]  /*01d0*/  ISETP.GE.U32.AND P0, PT, R0, R7, PT ;  /* 0x000000070000720c */ /* 0x000fe20003f06070 */
[----:B------:R-:W-:Y:S01]  /*01e0*/  IMAD.U32 R7, RZ, RZ, UR5 ;  /* 0x00000005ff077e24 */ /* 0x000fe2000f8e00ff */
[----:B------:R-:W-:-:S03]  /*01f0*/  LOP3.LUT R0, R16, R9, RZ, 0x3c, !PT ;  /* 0x0000000910007212 */ /* 0x000fc600078e3cff */
[----:B------:R-:W-:Y:S01]  /*0200*/  IMAD.MOV.U32 R5, RZ, RZ, R7 ;  /* 0x000000ffff057224 */ /* 0x000fe200078e0007 */
[----:B------:R-:W-:Y:S02]  /*0210*/  ISETP.GE.AND P2, PT, R0, RZ, PT ;  /* 0x000000ff0000720c */ /* 0x000fe40003f46270 */
[----:B------:R-:W-:-:S04]  /*0220*/  MOV R0, 0x8 ;  /* 0x0000000800007802 */ /* 0x000fc80000000f00 */
[----:B------:R1:W2:Y:S01]  /*0230*/  LDC.64 R2, c[0x4][R0] ;  /* 0x0100000000027b82 */ /* 0x0002a20000000a00 */
[----:B------:R-:W-:-:S06]  /*0240*/  @P0 IADD3 R24, PT, PT, R24, 0x1, RZ ;  /* 0x0000000118180810 */ /* 0x000fcc0007ffe0ff */
[----:B------:R-:W-:Y:S01]  /*0250*/  @!P2 IMAD.MOV R24, RZ, RZ, -R24 ;  /* 0x000000ffff18a224 */ /* 0x000fe200078e0a18 */
[----:B------:R-:W-:-:S04]  /*0260*/  @!P1 LOP3.LUT R24, RZ, R9, RZ, 0x33, !PT ;  /* 0x00000009ff189212 */ /* 0x000fc800078e33ff */
[----:B------:R-:W-:-:S05]  /*0270*/  IADD3 R6, PT, PT, -R24, RZ, RZ ;  /* 0x000000ff18067210 */ /* 0x000fca0007ffe1ff */
[----:B01-3--:R-:W-:-:S07]  /*0280*/  IMAD R16, R9, R6, R16 ;  /* 0x0000000609107224 */ /* 0x00bfce00078e0210 */
[----:B------:R-:W-:-:S07]  /*0290*/  LEPC R20, `(.L_x_113) ;  /* 0x000000001014794e */ /* 0x000fce0000000000 */
[----:B--2---:R-:W-:Y:S05]  /*02a0*/  CALL.ABS.NOINC R2 ;  /* 0x0000000002007343 */ /* 0x004fea0003c00000 */
.L_x_113:
[----:B------:R-:W0:Y:S01]  /*02b0*/  LDC R7, c[0x3][0x5464] ;  /* 0x00d51900ff077b82 */ /* 0x000e220000000800 */
[----:B------:R-:W-:Y:S01]  /*02c0*/  IMAD.MOV.U32 R22, RZ, RZ, R4 ;  /* 0x000000ffff167224 */ /* 0x000fe200078e0004 */
[----:B------:R-:W-:Y:S01]  /*02d0*/  MOV R23, R5 ;  /* 0x0000000500177202 */ /* 0x000fe20000000f00 */
[----:B------:R-:W-:Y:S02]  /*02e0*/  IMAD.MOV.U32 R0, RZ, RZ, RZ ;  /* 0x000000ffff007224 */ /* 0x000fe400078e00ff */
[----:B------:R-:W-:Y:S02]  /*02f0*/  IMAD.MOV.U32 R27, RZ, RZ, 0x1 ;  /* 0x00000001ff1b7424 */ /* 0x000fe400078e00ff */
[----:B------:R1:W-:Y:S01]  /*0300*/  ST.E desc[UR36][R22.64], RZ ;  /* 0x000000ff16007985 */ /* 0x0003e2000c101924 */
[----:B0-----:R-:W-:-:S13]  /*0310*/  ISETP.GE.AND P0, PT, R7, 0x1, PT ;  /* 0x000000010700780c */ /* 0x001fda0003f06270 */
[----:B-1----:R-:W-:Y:S05]  /*0320*/  @!P0 BRA `(.L_x_114) ;  /* 0x0000000400888947 */ /* 0x002fea0003800000 */
[----:B------:R-:W0:Y:S01]  /*0330*/  LDCU UR4, c[0x3][0x5468] ;  /* 0x00ca8d00ff0477ac */ /* 0x000e220008000800 */
[C---:B------:R-:W-:Y:S01]  /*0340*/  ISETP.GE.U32.AND P0, PT, R7.reuse, 0x4, PT ;  /* 0x000000040700780c */ /* 0x040fe20003f06070 */
[----:B------:R-:W-:Y:S02]  /*0350*/  IMAD R3, R16, R7, RZ ;  /* 0x0000000710037224 */ /* 0x000fe400078e02ff */
[----:B------:R-:W-:Y:S01]  /*0360*/  HFMA2 R27, -RZ, RZ, 0, 5.9604644775390625e-08 ;  /* 0x00000001ff1b7431 */ /* 0x000fe200000001ff */
[----:B------:R-:W-:Y:S01]  /*0370*/  LOP3.LUT R4, R7, 0x3, RZ, 0xc0, !PT ;  /* 0x0000000307047812 */ /* 0x000fe200078ec0ff */
[----:B------:R-:W-:Y:S02]  /*0380*/  IMAD.MOV.U32 R5, RZ, RZ, RZ ;  /* 0x000000ffff057224 */ /* 0x000fe400078e00ff */
[----:B------:R-:W-:Y:S02]  /*0390*/  IMAD.MOV.U32 R0, RZ, RZ, RZ ;  /* 0x000000ffff007224 */ /* 0x000fe400078e00ff */
[----:B0-----:R-:W-:-:S04]  /*03a0*/  IMAD R6, R24, UR4, R3 ;  /* 0x0000000418067c24 */ /* 0x001fc8000f8e0203 */
[----:B------:R-:W-:Y:S05]  /*03b0*/  @!P0 BRA `(.L_x_115) ;  /* 0x0000000000fc8947 */ /* 0x000fea0003800000 */
[----:B------:R-:W0:Y:S01]  /*03c0*/  LDC.64 R2, c[0x0][0x380] ;  /* 0x0000e000ff027b82 */ /* 0x000e220000000a00 */
[----:B------:R-:W-:Y:S01]  /*03d0*/  BSSY.RECONVERGENT B0, `(.L_x_115) ;  /* 0x000003d000007945 */ /* 0x000fe20003800200 */
[----:B------:R-:W-:Y:S01]  /*03e0*/  LOP3.LUT R5, R7, 0x7ffffffc, RZ, 0xc0, !PT ;  /* 0x7ffffffc07057812 */ /* 0x000fe200078ec0ff */
[----:B------:R-:W-:Y:S01]  /*03f0*/  IMAD.MOV.U32 R7, RZ, RZ, RZ ;  /* 0x000000ffff077224 */ /* 0x000fe200078e00ff */
[----:B------:R-:W-:Y:S01]  /*0400*/  MOV R27, 0x1 ;  /* 0x00000001001b7802 */ /* 0x000fe20000000f00 */
[----:B------:R-:W-:-:S07]  /*0410*/  IMAD.MOV.U32 R0, RZ, RZ, RZ ;  /* 0x000000ffff007224 */ /* 0x000fce00078e00ff */
.L_x_127:
[----:B-1----:R-:W-:-:S05]  /*0420*/  IADD3 R9, PT, PT, R6, R7, RZ ;  /* 0x0000000706097210 */ /* 0x002fca0007ffe0ff */
[----:B0-----:R-:W-:-:S05]  /*0430*/  IMAD.WIDE R8, R9, 0x4, R2 ;  /* 0x0000000409087825 */ /* 0x001fca00078e0202 */
[----:B------:R-:W2:Y:S01]  /*0440*/  LDG.E R10, desc[UR36][R8.64] ;  /* 0x00000024080a7981 */ /* 0x000ea2000c1e1900 */
[----:B------:R-:W-:Y:S01]  /*0450*/  BSSY.RECONVERGENT B1, `(.L_x_116) ;  /* 0x000000a000017945 */ /* 0x000fe20003800200 */
[----:B--2---:R-:W-:-:S13]  /*0460*/  ISETP.NE.AND P0, PT, R10, 0x1, PT ;  /* 0x000000010a00780c */ /* 0x004fda0003f05270 */
[----:B------:R-:W-:Y:S01]  /*0470*/  @!P0 VIADD R13, R0, 0x1 ;  /* 0x00000001000d8836 */ /* 0x000fe20000000000 */
[----:B------:R-:W-:Y:S06]  /*0480*/  @!P0 BRA `(.L_x_117) ;  /* 0x0000000000188947 */ /* 0x000fec0003800000 */
[----:B------:R-:W-:Y:S02]  /*0490*/  ISETP.NE.AND P0, PT, R0, RZ, PT ;  /* 0x000000ff0000720c */ /* 0x000fe40003f05270 */
[----:B------:R-:W-:-:S11]  /*04a0*/  MOV R13, RZ ;  /* 0x000000ff000d7202 */ /* 0x000fd60000000f00 */
[----:B------:R-:W-:-:S04]  /*04b0*/  @P0 IMAD.WIDE R10, R27, 0x4, R22 ;  /* 0x000000041b0a0825 */ /* 0x000fc800078e0216 */
[----:B------:R-:W-:Y:S01]  /*04c0*/  @P0 VIADD R12, R27, 0x1 ;  /* 0x000000011b0c0836 */ /* 0x000fe20000000000 */
[----:B------:R0:W-:Y:S03]  /*04d0*/  @P0 ST.E desc[UR36][R10.64], R0 ;  /* 0x000000000a000985 */ /* 0x0001e6000c101924 */
[----:B------:R-:W-:-:S07]  /*04e0*/  @P0 IMAD.MOV.U32 R27, RZ, RZ, R12 ;  /* 0x000000ffff1b0224 */ /* 0x000fce00078e000c */
.L_x_117:
[----:B------:R-:W-:Y:S05]  /*04f0*/  BSYNC.RECONVERGENT B1 ;  /* 0x0000000000017941 */ /* 0x000fea0003800200 */
.L_x_116:
[----:B0-----:R-:W2:Y:S01]  /*0500*/  LDG.E R0, desc[UR36][R8.64+0x4] ;  /* 0x0000042408007981 */ /* 0x001ea2000c1e1900 */
[----:B------:R-:W-:Y:S01]  /*0510*/  VIADD R7, R7, 0x4 ;  /* 0x0000000407077836 */ /* 0x000fe20000000000 */
[----:B------:R-:W-:Y:S04]  /*0520*/  BSSY.RECONVERGENT B1, `(.L_x_118) ;  /* 0x000000c000017945 */ /* 0x000fe80003800200 */
[----:B------:R-:W-:Y:S02]  /*0530*/  ISETP.NE.AND P0, PT, R7, R5, PT ;  /* 0x000000050700720c */ /* 0x000fe40003f05270 */
        /* <DEDUP_REMOVED lines=9> */
.L_x_119:
[----:B------:R-:W-:-:S07]  /*05d0*/  VIADD R15, R13, 0x1 ;  /* 0x000000010d0f7836 */ /* 0x000fce0000000000 */
.L_x_120:
[----:B------:R-:W-:Y:S05]  /*05e0*/  BSYNC.RECONVERGENT B1 ;  /* 0x0000000000017941 */ /* 0x000fea0003800200 */
.L_x_118:
[----:B------:R-:W2:Y:S01]  /*05f0*/  LDG.E R0, desc[UR36][R8.64+0x8] ;  /* 0x0000082408007981 */ /* 0x000ea2000c1e1900 */
[----:B------:R-:W-:Y:S01]  /*0600*/  BSSY.RECONVERGENT B1, `(.L_x_121) ;  /* 0x000000b000017945 */ /* 0x000fe20003800200 */
[----:B--2---:R-:W-:-:S13]  /*0610*/  ISETP.NE.AND P1, PT, R0, 0x1, PT ;  /* 0x000000010000780c */ /* 0x004fda0003f25270 */
[----:B------:R-:W-:Y:S05]  /*0620*/  @!P1 BRA `(.L_x_122) ;  /* 0x00000000001c9947 */ /* 0x000fea0003800000 */
[----:B------:R-:W-:Y:S02]  /*0630*/  ISETP.NE.AND P1, PT, R15, RZ, PT ;  /* 0x000000ff0f00720c */ /* 0x000fe40003f25270 */
[----:B0-----:R-:W-:-:S11]  /*0640*/  MOV R13, RZ ;  /* 0x000000ff000d7202 */ /* 0x001fd60000000f00 */
[----:B------:R-:W-:Y:S05]  /*0650*/  @!P1 BRA `(.L_x_123) ;  /* 0x0000000000149947 */ /* 0x000fea0003800000 */
[----:B------:R-:W-:-:S04]  /*0660*/  IMAD.WIDE R10, R27, 0x4, R22 ;  /* 0x000000041b0a7825 */ /* 0x000fc800078e0216 */
[----:B------:R-:W-:Y:S01]  /*0670*/  VIADD R27, R27, 0x1 ;  /* 0x000000011b1b7836 */ /* 0x000fe20000000000 */
[----:B------:R0:W-:Y:S01]  /*0680*/  ST.E desc[UR36][R10.64], R15 ;  /* 0x0000000f0a007985 */ /* 0x0001e2000c101924 */
[----:B------:R-:W-:Y:S05]  /*0690*/  BRA `(.L_x_123) ;  /* 0x0000000000047947 */ /* 0x000fea0003800000 */
.L_x_122:
[----:B0-----:R-:W-:-:S07]  /*06a0*/  VIADD R13, R15, 0x1 ;  /* 0x000000010f0d7836 */ /* 0x001fce0000000000 */
.L_x_123:
[----:B------:R-:W-:Y:S05]  /*06b0*/  BSYNC.RECONVERGENT B1 ;  /* 0x0000000000017941 */ /* 0x000fea0003800200 */
.L_x_121:
        /* <DEDUP_REMOVED lines=11> */
.L_x_125:
[----:B------:R-:W-:-:S07]  /*0770*/  VIADD R0, R13, 0x1 ;  /* 0x000000010d007836 */ /* 0x000fce0000000000 */
.L_x_126:
[----:B------:R-:W-:Y:S05]  /*0780*/  BSYNC.RECONVERGENT B1 ;  /* 0x0000000000017941 */ /* 0x000fea0003800200 */
.L_x_124:
[----:B------:R-:W-:Y:S05]  /*0790*/  @P0 BRA `(.L_x_127) ;  /* 0xfffffffc00200947 */ /* 0x000fea000383ffff */
[----:B------:R-:W-:Y:S05]  /*07a0*/  BSYNC.RECONVERGENT B0 ;  /* 0x0000000000007941 */ /* 0x000fea0003800200 */
.L_x_115:
[----:B------:R-:W-:Y:S01]  /*07b0*/  ISETP.NE.AND P0, PT, R4, RZ, PT ;  /* 0x000000ff0400720c */ /* 0x000fe20003f05270 */
[----:B------:R-:W-:-:S12]  /*07c0*/  BSSY.RECONVERGENT B0, `(.L_x_114) ;  /* 0x0000018000007945 */ /* 0x000fd80003800200 */
[----:B------:R-:W-:Y:S05]  /*07d0*/  @!P0 BRA `(.L_x_128) ;  /* 0x0000000000588947 */ /* 0x000fea0003800000 */
[----:B-1----:R-:W1:Y:S01]  /*07e0*/  LDC.64 R8, c[0x0][0x380] ;  /* 0x0000e000ff087b82 */ /* 0x002e620000000a00 */
[----:B------:R-:W-:-:S07]  /*07f0*/  MOV R7, RZ ;  /* 0x000000ff00077202 */ /* 0x000fce0000000f00 */
.L_x_132:
[----:B0-----:R-:W-:-:S04]  /*0800*/  IMAD.IADD R3, R6, 0x1, R5 ;  /* 0x0000000106037824 */ /* 0x001fc800078e0205 */
[----:B-1----:R-:W-:-:S06]  /*0810*/  IMAD.WIDE R2, R3, 0x4, R8 ;  /* 0x0000000403027825 */ /* 0x002fcc00078e0208 */
[----:B------:R-:W2:Y:S01]  /*0820*/  LDG.E R2, desc[UR36][R2.64] ;  /* 0x0000002402027981 */ /* 0x000ea2000c1e1900 */
[----:B------:R-:W-:Y:S01]  /*0830*/  VIADD R7, R7, 0x1 ;  /* 0x0000000107077836 */ /* 0x000fe20000000000 */
[----:B------:R-:W-:Y:S01]  /*0840*/  BSSY.RECONVERGENT B1, `(.L_x_129) ;  /* 0x000000d000017945 */ /* 0x000fe20003800200 */
[----:B0-----:R-:W-:-:S03]  /*0850*/  MOV R11, R0 ;  /* 0x00000000000b7202 */ /* 0x001fc60000000f00 */
[----:B------:R-:W-:Y:S02]  /*0860*/  ISETP.NE.AND P1, PT, R7, R4, PT ;  /* 0x000000040700720c */ /* 0x000fe40003f25270 */
[----:B--2---:R-:W-:-:S13]  /*0870*/  ISETP.NE.AND P0, PT, R2, 0x1, PT ;  /* 0x000000010200780c */ /* 0x004fda0003f05270 */
[----:B------:R-:W-:Y:S05]  /*0880*/  @!P0 BRA `(.L_x_130) ;  /* 0x00000000001c8947 */ /* 0x000fea0003800000 */
[----:B------:R-:W-:Y:S01]  /*0890*/  ISETP.NE.AND P0, PT, R0, RZ, PT ;  /* 0x000000ff0000720c */ /* 0x000fe20003f05270 */
[----:B------:R-:W-:-:S12]  /*08a0*/  IMAD.MOV.U32 R0, RZ, RZ, RZ ;  /* 0x000000ffff007224 */ /* 0x000fd800078e00ff */
[----:B------:R-:W-:Y:S05]  /*08b0*/  @!P0 BRA `(.L_x_131) ;  /* 0x0000000000148947 */ /* 0x000fea0003800000 */
[----:B------:R-:W-:-:S04]  /*08c0*/  IMAD.WIDE R2, R27, 0x4, R22 ;  /* 0x000000041b027825 */ /* 0x000fc800078e0216 */
[----:B------:R-:W-:Y:S01]  /*08d0*/  VIADD R27, R27, 0x1 ;  /* 0x000000011b1b7836 */ /* 0x000fe20000000000 */
[----:B------:R0:W-:Y:S01]  /*08e0*/  ST.E desc[UR36][R2.64], R11 ;  /* 0x0000000b02007985 */ /* 0x0001e2000c101924 */
[----:B------:R-:W-:Y:S05]  /*08f0*/  BRA `(.L_x_131) ;  /* 0x0000000000047947 */ /* 0x000fea0003800000 */
.L_x_130:
[----:B------:R-:W-:-:S07]  /*0900*/  IADD3 R0, PT, PT, R0, 0x1, RZ ;  /* 0x0000000100007810 */ /* 0x000fce0007ffe0ff */
.L_x_131:
[----:B------:R-:W-:Y:S05]  /*0910*/  BSYNC.RECONVERGENT B1 ;  /* 0x0000000000017941 */ /* 0x000fea0003800200 */
.L_x_129:
[----:B------:R-:W-:Y:S01]  /*0920*/  VIADD R5, R5, 0x1 ;  /* 0x0000000105057836 */ /* 0x000fe20000000000 */
[----:B------:R-:W-:Y:S06]  /*0930*/  @P1 BRA `(.L_x_132) ;  /* 0xfffffffc00b01947 */ /* 0x000fec000383ffff */
.L_x_128:
[----:B------:R-:W-:Y:S05]  /*0940*/  BSYNC.RECONVERGENT B0 ;  /* 0x0000000000007941 */ /* 0x000fea0003800200 */
.L_x_114:
[----:B0-----:R-:W-:Y:S01]  /*0950*/  IMAD.SHL.U32 R2, R16, 0x4, RZ ;  /* 0x0000000410027824 */ /* 0x001fe200078e00ff */
[----:B------:R-:W-:Y:S02]  /*0960*/  ISETP.NE.AND P0, PT, R0, RZ, PT ;  /* 0x000000ff0000720c */ /* 0x000fe40003f05270 */
[----:B------:R-:W-:Y:S01]  /*0970*/  MOV R16, 0x8 ;  /* 0x0000000800107802 */ /* 0x000fe20000000f00 */
[----:B------:R0:W2:Y:S08]  /*0980*/  LDC R26, c[0x3][R2+0x5140] ;  /* 0x00d45000021a7b82 */ /* 0x0000b00000000800 */
[----:B------:R0:W3:Y:S02]  /*0990*/  LDC R25, c[0x3][R2+0x52d0] ;  /* 0x00d4b40002197b82 */ /* 0x0000e40000000800 */
[C---:B------:R-:W-:Y:S01]  /*09a0*/  @P0 IMAD.WIDE R6, R27.reuse, 0x4, R22 ;  /* 0x000000041b060825 */ /* 0x040fe200078e0216 */
[----:B------:R-:W-:-:S04]  /*09b0*/  @P0 IADD3 R3, PT, PT, R27, 0x1, RZ ;  /* 0x000000011b030810 */ /* 0x000fc80007ffe0ff */
[----:B------:R0:W-:Y:S01]  /*09c0*/  @P0 ST.E desc[UR36][R6.64], R0 ;  /* 0x0000000006000985 */ /* 0x0001e2000c101924 */
[----:B-1----:R0:W1:Y:S01]  /*09d0*/  LDC.64 R8, c[0x4][R16] ;  /* 0x0100000010087b82 */ /* 0x0020620000000a00 */
[----:B------:R-:W-:-:S04]  /*09e0*/  @P0 IMAD.MOV.U32 R27, RZ, RZ, R3 ;  /* 0x000000ffff1b0224 */ /* 0x000fc800078e0003 */
[----:B------:R-:W-:-:S04]  /*09f0*/  IMAD.WIDE R18, R27, 0x4, RZ ;  /* 0x000000041b127825 */ /* 0x000fc800078e02ff */
[----:B------:R-:W-:Y:S01]  /*0a00*/  IMAD.MOV.U32 R4, RZ, RZ, R18 ;  /* 0x000000ffff047224 */ /* 0x000fe200078e0012 */
[----:B------:R-:W-:-:S07]  /*0a10*/  MOV R5, R19 ;  /* 0x0000001300057202 */ /* 0x000fce0000000f00 */
[----:B------:R-:W-:-:S07]  /*0a20*/  LEPC R20, `(.L_x_133) ;  /* 0x000000001014794e */ /* 0x000fce0000000000 */
[----:B0123--:R-:W-:Y:S05]  /*0a30*/  CALL.ABS.NOINC R8 ;  /* 0x0000000008007343 */ /* 0x00ffea0003c00000 */
.L_x_133:
[----:B------:R0:W1:Y:S01]  /*0a40*/  LDC.64 R2, c[0x4][R16] ;  /* 0x0100000010027b82 */ /* 0x0000620000000a00 */
[----:B------:R-:W-:Y:S02]  /*0a50*/  IMAD.MOV.U32 R17, RZ, RZ, R5 ;  /* 0x000000ffff117224 */ /* 0x000fe400078e0005 */
[----:B------:R-:W-:Y:S02]  /*0a60*/  IMAD.MOV.U32 R5, RZ, RZ, R19 ;  /* 0x000000ffff057224 */ /* 0x000fe400078e0013 */
[----:B0-----:R-:W-:Y:S01]  /*0a70*/  IMAD.MOV.U32 R16, RZ, RZ, R4 ;  /* 0x000000ffff107224 */ /* 0x001fe200078e0004 */
[----:B------:R-:W-:-:S07]  /*0a80*/  MOV R4, R18 ;  /* 0x0000001200047202 */ /* 0x000fce0000000f00 */
[----:B------:R-:W-:-:S07]  /*0a90*/  LEPC R20, `(.L_x_134) ;  /* 0x000000001014794e */ /* 0x000fce0000000000 */
[----:B-1----:R-:W-:Y:S05]  /*0aa0*/  CALL.ABS.NOINC R2 ;  /* 0x0000000002007343 */ /* 0x002fea0003c00000 */
.L_x_134:
[----:B------:R0:W-:Y:S01]  /*0ab0*/  ST.E desc[UR36][R16.64], RZ ;  /* 0x000000ff10007985 */ /* 0x0001e2000c101924 */
[----:B------:R-:W-:Y:S01]  /*0ac0*/  ISETP.GE.AND P0, PT, R27, 0x2, PT ;  /* 0x000000021b00780c */ /* 0x000fe20003f06270 */
[----:B------:R-:W-:Y:S01]  /*0ad0*/  BSSY.RECONVERGENT B0, `(.L_x_135) ;  /* 0x0000033000007945 */ /* 0x000fe20003800200 */
[----:B------:R-:W-:Y:S01]  /*0ae0*/  IMAD.MOV.U32 R18, RZ, RZ, R4 ;  /* 0x000000ffff127224 */ /* 0x000fe200078e0004 */
[----:B------:R0:W-:Y:S01]  /*0af0*/  ST.E desc[UR36][R4.64], RZ ;  /* 0x000000ff04007985 */ /* 0x0001e2000c101924 */
[----:B------:R-:W-:-:S09]  /*0b00*/  MOV R19, R5 ;  /* 0x0000000500137202 */ /* 0x000fd20000000f00 */
[----:B0-----:R-:W-:Y:S05]  /*0b10*/  @!P0 BRA `(.L_x_136) ;  /* 0x0000000000b88947 */ /* 0x001fea0003800000 */
[C---:B------:R-:W-:Y:S01]  /*0b20*/  VIADD R0, R27.reuse, 0xfffffffe ;  /* 0xfffffffe1b007836 */ /* 0x040fe20000000000 */
[----:B------:R-:W-:Y:S01]  /*0b30*/  BSSY.RECONVERGENT B1, `(.L_x_137) ;  /* 0x000001e000017945 */ /* 0x000fe20003800200 */
[----:B------:R-:W-:Y:S02]  /*0b40*/  VIADD R2, R27, 0xffffffff ;  /* 0xffffffff1b027836 */ /* 0x000fe40000000000 */
[----:B------:R-:W-:Y:S01]  /*0b50*/  HFMA2 R9, -RZ, RZ, 0, 5.9604644775390625e-08 ;  /* 0x00000001ff097431 */ /* 0x000fe200000001ff */
[----:B------:R-:W-:Y:S02]  /*0b60*/  ISETP.GE.U32.AND P0, PT, R0, 0x3, PT ;  /* 0x000000030000780c */ /* 0x000fe40003f06070 */
[----:B------:R-:W-:-:S11]  /*0b70*/  LOP3.LUT R0, R2, 0x3, RZ, 0xc0, !PT ;  /* 0x0000000302007812 */ /* 0x000fd600078ec0ff */
[----:B------:R-:W-:Y:S05]  /*0b80*/  @!P0 BRA `(.L_x_138) ;  /* 0x0000000000608947 */ /* 0x000fea0003800000 */
[----:B------:R-:W-:Y:S01]  /*0b90*/  BSSY.RECONVERGENT B2, `(.L_x_139) ;  /* 0x0000016000027945 */ /* 0x000fe20003800200 */
[----:B------:R-:W-:Y:S01]  /*0ba0*/  LOP3.LUT R21, R2, 0xfffffffc, RZ, 0xc0, !PT ;  /* 0xfffffffc02157812 */ /* 0x000fe200078ec0ff */
[----:B------:R-:W-:-:S07]  /*0bb0*/  IMAD.MOV.U32 R7, RZ, RZ, 0x1 ;  /* 0x00000001ff077424 */ /* 0x000fce00078e00ff */
.L_x_140:
[----:B------:R-:W-:-:S04]  /*0bc0*/  IMAD.WIDE.U32 R2, R7, 0x4, R16 ;  /* 0x0000000407027825 */ /* 0x000fc800078e0010 */
[----:B------:R-:W-:Y:S01]  /*0bd0*/  IMAD.WIDE.U32 R4, R7, 0x4, R22 ;  /* 0x0000000407047825 */ /* 0x000fe200078e0016 */
[----:B------:R-:W2:Y:S04]  /*0be0*/  LD.E R6, desc[UR36][R2.64+-0x4] ;  /* 0xfffffc2402067980 */ /* 0x000ea8000c101900 */
[----:B------:R-:W2:Y:S02]  /*0bf0*/  LD.E R9, desc[UR36][R4.64] ;  /* 0x0000002404097980 */ /* 0x000ea4000c101900 */
[----:B--2---:R-:W-:-:S05]  /*0c00*/  IMAD.IADD R9, R6, 0x1, -R9 ;  /* 0x0000000106097824 */ /* 0x004fca00078e0a09 */
[----:B------:R0:W-:Y:S04]  /*0c10*/  ST.E desc[UR36][R2.64], R9 ;  /* 0x0000000902007985 */ /* 0x0001e8000c101924 */
[----:B------:R-:W2:Y:S02]  /*0c20*/  LD.E R6, desc[UR36][R4.64+0x4] ;  /* 0x0000042404067980 */ /* 0x000ea4000c101900 */
[----:B--2---:R-:W-:-:S05]  /*0c30*/  IADD3 R11, PT, PT, R9, -R6, RZ ;  /* 0x80000006090b7210 */ /* 0x004fca0007ffe0ff */
[----:B------:R0:W-:Y:S04]  /*0c40*/  ST.E desc[UR36][R2.64+0x4], R11 ;  /* 0x0000040b02007985 */ /* 0x0001e8000c101924 */
[----:B------:R-:W2:Y:S02]  /*0c50*/  LD.E R6, desc[UR36][R4.64+0x8] ;  /* 0x0000082404067980 */ /* 0x000ea4000c101900 */
[----:B--2---:R-:W-:-:S05]  /*0c60*/  IMAD.IADD R13, R11, 0x1, -R6 ;  /* 0x000000010b0d7824 */ /* 0x004fca00078e0a06 */
[----:B------:R0:W-:Y:S04]  /*0c70*/  ST.E desc[UR36][R2.64+0x8], R13 ;  /* 0x0000080d02007985 */ /* 0x0001e8000c101924 */
[----:B------:R-:W2:Y:S02]  /*0c80*/  LD.E R6, desc[UR36][R4.64+0xc] ;  /* 0x00000c2404067980 */ /* 0x000ea4000c101900 */
[----:B--2---:R-:W-:Y:S01]  /*0c90*/  IMAD.IADD R15, R13, 0x1, -R6 ;  /* 0x000000010d0f7824 */ /* 0x004fe200078e0a06 */
[C---:B------:R-:W-:Y:S01]  /*0ca0*/  IADD3 R6, PT, PT, R7.reuse, 0x3, RZ ;  /* 0x0000000307067810 */ /* 0x040fe20007ffe0ff */
[----:B------:R-:W-:-:S03]  /*0cb0*/  VIADD R7, R7, 0x4 ;  /* 0x0000000407077836 */ /* 0x000fc60000000000 */
[----:B------:R0:W-:Y:S01]  /*0cc0*/  ST.E desc[UR36][R2.64+0xc], R15 ;  /* 0x00000c0f02007985 */ /* 0x0001e2000c101924 */
[----:B------:R-:W-:-:S13]  /*0cd0*/  ISETP.NE.AND P0, PT, R6, R21, PT ;  /* 0x000000150600720c */ /* 0x000fda0003f05270 */
[----:B0-----:R-:W-:Y:S05]  /*0ce0*/  @P0 BRA `(.L_x_140) ;  /* 0xfffffffc00b40947 */ /* 0x001fea000383ffff */
[----:B------:R-:W-:Y:S05]  /*0cf0*/  BSYNC.RECONVERGENT B2 ;  /* 0x0000000000027941 */ /* 0x000fea0003800200 */
.L_x_139:
[----:B------:R-:W-:-:S07]  /*0d00*/  IMAD.MOV.U32 R9, RZ, RZ, R7 ;  /* 0x000000ffff097224 */ /* 0x000fce00078e0007 */
.L_x_138:
[----:B------:R-:W-:Y:S05]  /*0d10*/  BSYNC.RECONVERGENT B1 ;  /* 0x0000000000017941 */ /* 0x000fea0003800200 */
.L_x_137:
[----:B------:R-:W-:-:S13]  /*0d20*/  ISETP.NE.AND P0, PT, R0, RZ, PT ;  /* 0x000000ff0000720c */ /* 0x000fda0003f05270 */
[----:B------:R-:W-:Y:S05]  /*0d30*/  @!P0 BRA `(.L_x_136) ;  /* 0x0000000000308947 */ /* 0x000fea0003800000 */
[----:B------:R-:W-:-:S07]  /*0d40*/  MOV R11, RZ ;  /* 0x000000ff000b7202 */ /* 0x000fce0000000f00 */
.L_x_141:
[----:B------:R-:W-:-:S04]  /*0d50*/  IMAD.WIDE R2, R9, 0x4, R16 ;  /* 0x0000000409027825 */ /* 0x000fc800078e0210 */
[C---:B------:R-:W-:Y:S02]  /*0d60*/  IMAD.WIDE.U32 R4, R9.reuse, 0x4, R22 ;  /* 0x0000000409047825 */ /* 0x040fe400078e0016 */
[----:B------:R-:W2:Y:S04]  /*0d70*/  LD.E R2, desc[UR36][R2.64+-0x4] ;  /* 0xfffffc2402027980 */ /* 0x000ea8000c101900 */
[----:B------:R-:W2:Y:S01]  /*0d80*/  LD.E R5, desc[UR36][R4.64] ;  /* 0x0000002404057980 */ /* 0x000ea2000c101900 */
[C---:B0-----:R-:W-:Y:S01]  /*0d90*/  IMAD.WIDE.U32 R6, R9.reuse, 0x4, R16 ;  /* 0x0000000409067825 */ /* 0x041fe200078e0010 */
[----:B------:R-:W-:-:S03]  /*0da0*/  IADD3 R9, PT, PT, R9, 0x1, RZ ;  /* 0x0000000109097810 */ /* 0x000fc60007ffe0ff */
[----:B------:R-:W-:-:S05]  /*0db0*/  VIADD R11, R11, 0x1 ;  /* 0x000000010b0b7836 */ /* 0x000fca0000000000 */
[----:B------:R-:W-:Y:S01]  /*0dc0*/  ISETP.NE.AND P0, PT, R11, R0, PT ;  /* 0x000000000b00720c */ /* 0x000fe20003f05270 */
[----:B--2---:R-:W-:-:S05]  /*0dd0*/  IMAD.IADD R13, R2, 0x1, -R5 ;  /* 0x00000001020d7824 */ /* 0x004fca00078e0a05 */
[----:B------:R0:W-:Y:S07]  /*0de0*/  ST.E desc[UR36][R6.64], R13 ;  /* 0x0000000d06007985 */ /* 0x0001ee000c101924 */
[----:B------:R-:W-:Y:S05]  /*0df0*/  @P0 BRA `(.L_x_141) ;  /* 0xfffffffc00d40947 */ /* 0x000fea000383ffff */
.L_x_136:
[----:B------:R-:W-:Y:S05]  /*0e00*/  BSYNC.RECONVERGENT B0 ;  /* 0x0000000000007941 */ /* 0x000fea0003800200 */
.L_x_135:
[----:B------:R-:W-:Y:S01]  /*0e10*/  ISETP.GE.AND P0, PT, R26, 0x2, PT ;  /* 0x000000021a00780c */ /* 0x000fe20003f06270 */
[----:B------:R-:W-:Y:S01]  /*0e20*/  BSSY.RECONVERGENT B0, `(.L_x_142) ;  /* 0x0000091000007945 */ /* 0x000fe20003800200 */
[----:B------:R-:W-:Y:S02]  /*0e30*/  IMAD.MOV.U32 R2, RZ, RZ, R16 ;  /* 0x000000ffff027224 */ /* 0x000fe400078e0010 */
[----:B------:R-:W-:-:S09]  /*0e40*/  IMAD.MOV.U32 R3, RZ, RZ, R17 ;  /* 0x000000ffff037224 */ /* 0x000fd200078e0011 */
[----:B------:R-:W-:Y:S05]  /*0e50*/  @!P0 BRA `(.L_x_143) ;  /* 0x0000000800348947 */ /* 0x000fea0003800000 */
[----:B------:R1:W5:Y:S01]  /*0e60*/  LD.E R0, desc[UR36][R16.64] ;  /* 0x0000002410007980 */ /* 0x000362000c101900 */
[----:B------:R-:W-:Y:S01]  /*0e70*/  IADD3 R2, PT, PT, R27, -0x2, RZ ;  /* 0xfffffffe1b027810 */ /* 0x000fe20007ffe0ff */
[----:B------:R-:W-:Y:S01]  /*0e80*/  IMAD.MOV.U32 R20, RZ, RZ, 0x1 ;  /* 0x00000001ff147424 */ /* 0x000fe200078e00ff */
[----:B------:R-:W-:Y:S01]  /*0e90*/  MOV R3, R17 ;  /* 0x0000001100037202 */ /* 0x000fe20000000f00 */
[----:B0-----:R-:W-:Y:S01]  /*0ea0*/  IMAD.MOV.U32 R6, RZ, RZ, R18 ;  /* 0x000000ffff067224 */ /* 0x001fe200078e0012 */
[----:B------:R-:W-:Y:S01]  /*0eb0*/  ISETP.GE.U32.AND P0, PT, R2, 0x3, PT ;  /* 0x000000030200780c */ /* 0x000fe20003f06070 */
[----:B------:R-:W-:Y:S02]  /*0ec0*/  IMAD.MOV.U32 R2, RZ, RZ, R16 ;  /* 0x000000ffff027224 */ /* 0x000fe400078e0010 */
[----:B------:R-:W-:-:S10]  /*0ed0*/  IMAD.MOV.U32 R7, RZ, RZ, R19 ;  /* 0x000000ffff077224 */ /* 0x000fd400078e0013 */
.L_x_150:
[----:B--2-4-:R-:W-:Y:S01]  /*0ee0*/  IADD3 R14, PT, PT, R25, R20, RZ ;  /* 0x00000014190e7210 */ /* 0x014fe20007ffe0ff */
[----:B------:R-:W-:Y:S01]  /*0ef0*/  IMAD.MOV.U32 R15, RZ, RZ, 0x2a30 ;  /* 0x00002a30ff0f7424 */ /* 0x000fe200078e00ff */
[----:B------:R-:W-:Y:S01]  /*0f00*/  ISETP.GE.AND P2, PT, R27, 0x2, PT ;  /* 0x000000021b00780c */ /* 0x000fe20003f46270 */
[----:B------:R-:W-:Y:S01]  /*0f10*/  VIADD R20, R20, 0x1 ;  /* 0x0000000114147836 */ /* 0x000fe20000000000 */
[----:B------:R-:W-:Y:S01]  /*0f20*/  BSSY.RECONVERGENT B1, `(.L_x_144) ;  /* 0x000007d000017945 */ /* 0x000fe20003800200 */
[----:B------:R-:W-:Y:S01]  /*0f30*/  IMAD R13, R14, 0x4, R15 ;  /* 0x000000040e0d7824 */ /* 0x000fe200078e020f */
[----:B------:R-:W-:Y:S01]  /*0f40*/  MOV R5, R3 ;  /* 0x0000000300057202 */ /* 0x000fe20000000f00 */
[----:B------:R-:W-:Y:S01]  /*0f50*/  IMAD.MOV.U32 R4, RZ, RZ, R2 ;  /* 0x000000ffff047224 */ /* 0x000fe200078e0002 */
[----:B------:R-:W-:Y:S01]  /*0f60*/  ISETP.NE.AND P1, PT, R20, R26, PT ;  /* 0x0000001a1400720c */ /* 0x000fe20003f25270 */
[----:B------:R-:W-:Y:S02]  /*0f70*/  IMAD.MOV.U32 R2, RZ, RZ, R6 ;  /* 0x000000ffff027224 */ /* 0x000fe400078e0006 */
[----:B------:R-:W0:Y:S01]  /*0f80*/  LDC R13, c[0x3][R13] ;  /* 0x00c000000d0d7b82 */ /* 0x000e220000000800 */
[----:B------:R-:W-:Y:S01]  /*0f90*/  IMAD.MOV.U32 R3, RZ, RZ, R7 ;  /* 0x000000ffff037224 */ /* 0x000fe200078e0007 */
[----:B0----5:R-:W-:-:S05]  /*0fa0*/  IADD3 R0, PT, PT, -R13, R0, RZ ;  /* 0x000000000d007210 */ /* 0x021fca0007ffe1ff */
[----:B------:R0:W-:Y:S01]  /*0fb0*/  ST.E desc[UR36][R6.64], R0 ;  /* 0x0000000006007985 */ /* 0x0001e2000c101924 */
[----:B---3--:R-:W-:Y:S05]  /*0fc0*/  @!P2 BRA `(.L_x_145) ;  /* 0x0000000400c8a947 */ /* 0x008fea0003800000 */
[----:B------:R-:W-:Y:S01]  /*0fd0*/  BSSY.RECONVERGENT B2, `(.L_x_146) ;  /* 0x0000041000027945 */ /* 0x000fe20003800200 */
[----:B------:R-:W-:-:S03]  /*0fe0*/  HFMA2 R29, -RZ, RZ, 0, 5.9604644775390625e-08 ;  /* 0x00000001ff1d7431 */ /* 0x000fc600000001ff */
[----:B------:R-:W-:Y:S05]  /*0ff0*/  @!P0 BRA `(.L_x_147) ;  /* 0x0000000000f88947 */ /* 0x000fea0003800000 */
[----:B------:R-:W-:Y:S01]  /*1000*/  VIADD R21, R27, 0xffffffff ;  /* 0xffffffff1b157836 */ /* 0x000fe20000000000 */
[----:B------:R-:W-:Y:S01]  /*1010*/  IADD3 R29, P3, PT, R2, 0x8, RZ ;  /* 0x00000008021d7810 */ /* 0x000fe20007f7e0ff */
[----:B------:R-:W-:Y:S01]  /*1020*/  BSSY.RECONVERGENT B3, `(.L_x_148) ;  /* 0x000003a000037945 */ /* 0x000fe20003800200 */
[----:B------:R-:W-:Y:S01]  /*1030*/  IADD3 R8, P4, PT, R4, 0x8, RZ ;  /* 0x0000000804087810 */ /* 0x000fe20007f9e0ff */
[----:B------:R-:W-:Y:S01]  /*1040*/  IMAD.MOV.U32 R12, RZ, RZ, RZ ;  /* 0x000000ffff0c7224 */ /* 0x000fe200078e00ff */
[----:B0-----:R-:W-:Y:S01]  /*1050*/  IADD3 R6, P2, PT, R22, 0x10, RZ ;  /* 0x0000001016067810 */ /* 0x001fe20007f5e0ff */
[----:B------:R-:W-:Y:S01]  /*1060*/  IMAD.X R32, RZ, RZ, R3, P3 ;  /* 0x000000ffff207224 */ /* 0x000fe200018e0603 */
[----:B------:R-:W-:Y:S01]  /*1070*/  LOP3.LUT R21, R21, 0xfffffffc, RZ, 0xc0, !PT ;  /* 0xfffffffc15157812 */ /* 0x000fe200078ec0ff */
[----:B------:R-:W-:Y:S01]  /*1080*/  IMAD.X R9, RZ, RZ, R5, P4 ;  /* 0x000000ffff097224 */ /* 0x000fe200020e0605 */
[----:B------:R-:W-:Y:S02]  /*1090*/  IADD3.X R7, PT, PT, RZ, R23, RZ, P2, !PT ;  /* 0x00000017ff077210 */ /* 0x000fe400017fe4ff */
[----:B------:R-:W-:-:S07]  /*10a0*/  IADD3 R21, PT, PT, -R21, RZ, RZ ;  /* 0x000000ff15157210 */ /* 0x000fce0007ffe1ff */
.L_x_149:
[----:B------:R-:W2:Y:S04]  /*10b0*/  LD.E R28, desc[UR36][R6.64+-0xc] ;  /* 0xfffff424061c7980 */ /* 0x000ea8000c101900 */
[----:B0-----:R-:W3:Y:S01]  /*10c0*/  LD.E R31, desc[UR36][R8.64+-0x8] ;  /* 0xfffff824081f7980 */ /* 0x001ee2000c101900 */
[----:B------:R-:W-:Y:S02]  /*10d0*/  IMAD.MOV.U32 R10, RZ, RZ, R29 ;  /* 0x000000ffff0a7224 */ /* 0x000fe400078e001d */
[----:B------:R-:W-:Y:S01]  /*10e0*/  IMAD.MOV.U32 R11, RZ, RZ, R32 ;  /* 0x000000ffff0b7224 */ /* 0x000fe200078e0020 */
[----:B------:R-:W4:Y:S04]  /*10f0*/  LD.E R30, desc[UR36][R8.64+-0x4] ;  /* 0xfffffc24081e7980 */ /* 0x000f28000c101900 */
[----:B------:R-:W5:Y:S01]  /*1100*/  LD.E R29, desc[UR36][R10.64+-0x8] ;  /* 0xfffff8240a1d7980 */ /* 0x000f62000c101900 */
[----:B--2---:R-:W-:-:S04]  /*1110*/  IADD3 R32, PT, PT, -R28, R13, RZ ;  /* 0x0000000d1c207210 */ /* 0x004fc80007ffe1ff */
        /* <DEDUP_REMOVED lines=8> */
[----:B--2---:R-:W-:-:S05]  /*11a0*/  IMAD.IADD R32, R13, 0x1, -R28 ;  /* 0x000000010d207824 */ /* 0x004fca00078e0a1c */
[----:B------:R-:W-:-:S04]  /*11b0*/  IABS R32, R32 ;  /* 0x0000002000207213 */ /* 0x000fc80000000000 */
[----:B---3--:R-:W-:-:S04]  /*11c0*/  IADD3 R31, PT, PT, R31, -R32, RZ ;  /* 0x800000201f1f7210 */ /* 0x008fc80007ffe0ff */
[----:B----4-:R-:W-:-:S04]  /*11d0*/  VIADDMNMX R30, R30, -R13, R31, !PT ;  /* 0x8000000d1e1e7246 */ /* 0x010fc8000780011f */
[----:B------:R-:W-:-:S05]  /*11e0*/  VIADDMNMX R31, R29, -R28, R30, !PT ;  /* 0x8000001c1d1f7246 */ /* 0x000fca000780011e */
[----:B------:R2:W-:Y:S04]  /*11f0*/  ST.E desc[UR36][R10.64], R31 ;  /* 0x0000001f0a007985 */ /* 0x0005e8000c101924 */
[----:B------:R-:W3:Y:S04]  /*1200*/  LD.E R28, desc[UR36][R6.64+-0x4] ;  /* 0xfffffc24061c7980 */ /* 0x000ee8000c101900 */
[----:B0-----:R-:W4:Y:S04]  /*1210*/  LD.E R29, desc[UR36][R8.64] ;  /* 0x00000024081d7980 */ /* 0x001f28000c101900 */
[----:B------:R-:W5:Y:S01]  /*1220*/  LD.E R30, desc[UR36][R8.64+0x4] ;  /* 0x00000424081e7980 */ /* 0x000f62000c101900 */
[----:B---3--:R-:W-:-:S05]  /*1230*/  IMAD.IADD R32, R13, 0x1, -R28 ;  /* 0x000000010d207824 */ /* 0x008fca00078e0a1c */
[----:B------:R-:W-:-:S05]  /*1240*/  IABS R32, R32 ;  /* 0x0000002000207213 */ /* 0x000fca0000000000 */
[----:B----4-:R-:W-:-:S05]  /*1250*/  IMAD.IADD R29, R29, 0x1, -R32 ;  /* 0x000000011d1d7824 */ /* 0x010fca00078e0a20 */
[----:B-----5:R-:W-:-:S04]  /*1260*/  VIADDMNMX R29, R30, -R13, R29, !PT ;  /* 0x8000000d1e1d7246 */ /* 0x020fc8000780011d */
[----:B------:R-:W-:-:S05]  /*1270*/  VIADDMNMX R29, R31, -R28, R29, !PT ;  /* 0x8000001c1f1d7246 */ /* 0x000fca000780011d */
[----:B------:R0:W-:Y:S04]  /*1280*/  ST.E desc[UR36][R10.64+0x4], R29 ;  /* 0x0000041d0a007985 */ /* 0x0001e8000c101924 */
[----:B------:R3:W4:Y:S04]  /*1290*/  LD.E R28, desc[UR36][R6.64] ;  /* 0x00000024061c7980 */ /* 0x000728000c101900 */
[----:B--2---:R-:W2:Y:S04]  /*12a0*/  LD.E R31, desc[UR36][R8.64+0x4] ;  /* 0x00000424081f7980 */ /* 0x004ea8000c101900 */
[----:B------:R5:W2:Y:S01]  /*12b0*/  LD.E R30, desc[UR36][R8.64+0x8] ;  /* 0x00000824081e7980 */ /* 0x000aa2000c101900 */
[----:B------:R-:W-:Y:S01]  /*12c0*/  VIADD R21, R21, 0x4 ;  /* 0x0000000415157836 */ /* 0x000fe20000000000 */
[----:B---3--:R-:W-:-:S02]  /*12d0*/  IADD3 R6, P4, PT, R6, 0x10, RZ ;  /* 0x0000001006067810 */ /* 0x008fc40007f9e0ff */
[----:B------:R-:W-:Y:S02]  /*12e0*/  IADD3 R12, PT, PT, R12, 0x4, RZ ;  /* 0x000000040c0c7810 */ /* 0x000fe40007ffe0ff */
[----:B------:R-:W-:Y:S01]  /*12f0*/  ISETP.NE.AND P2, PT, R21, RZ, PT ;  /* 0x000000ff1500720c */ /* 0x000fe20003f45270 */
[----:B------:R-:W-:Y:S01]  /*1300*/  IMAD.X R7, RZ, RZ, R7, P4 ;  /* 0x000000ffff077224 */ /* 0x000fe200020e0607 */
[----:B-----5:R-:W-:-:S05]  /*1310*/  IADD3 R8, P5, PT, R8, 0x10, RZ ;  /* 0x0000001008087810 */ /* 0x020fca0007fbe0ff */
[----:B------:R-:W-:Y:S01]  /*1320*/  IMAD.X R9, RZ, RZ, R9, P5 ;  /* 0x000000ffff097224 */ /* 0x000fe200028e0609 */
[----:B----4-:R-:W-:-:S04]  /*1330*/  IADD3 R32, PT, PT, R13, -R28, RZ ;  /* 0x8000001c0d207210 */ /* 0x010fc80007ffe0ff */
[----:B------:R-:W-:-:S05]  /*1340*/  IABS R32, R32 ;  /* 0x0000002000207213 */ /* 0x000fca0000000000 */
[----:B--2---:R-:W-:-:S05]  /*1350*/  IMAD.IADD R31, R31, 0x1, -R32 ;  /* 0x000000011f1f7824 */ /* 0x004fca00078e0a20 */
[----:B------:R-:W-:-:S04]  /*1360*/  VIADDMNMX R30, R30, -R13, R31, !PT ;  /* 0x8000000d1e1e7246 */ /* 0x000fc8000780011f */
[----:B------:R-:W-:Y:S02]  /*1370*/  VIADDMNMX R31, R29, -R28, R30, !PT ;  /* 0x8000001c1d1f7246 */ /* 0x000fe4000780011e */
[----:B0-----:R-:W-:-:S03]  /*1380*/  IADD3 R29, P3, PT, R10, 0x10, RZ ;  /* 0x000000100a1d7810 */ /* 0x001fc60007f7e0ff */
[----:B------:R0:W-:Y:S01]  /*1390*/  ST.E desc[UR36][R10.64+0x8], R31 ;  /* 0x0000081f0a007985 */ /* 0x0001e2000c101924 */
[----:B------:R-:W-:Y:S01]  /*13a0*/  IADD3.X R32, PT, PT, RZ, R11, RZ, P3, !PT ;  /* 0x0000000bff207210 */ /* 0x000fe20001ffe4ff */
[----:B------:R-:W-:Y:S08]  /*13b0*/  @P2 BRA `(.L_x_149) ;  /* 0xfffffffc003c2947 */ /* 0x000ff0000383ffff */
[----:B------:R-:W-:Y:S05]  /*13c0*/  BSYNC.RECONVERGENT B3 ;  /* 0x0000000000037941 */ /* 0x000fea0003800200 */
.L_x_148:
[----:B------:R-:W-:-:S07]  /*13d0*/  VIADD R29, R12, 0x1 ;  /* 0x000000010c1d7836 */ /* 0x000fce0000000000 */
.L_x_147:
[----:B------:R-:W-:Y:S05]  /*13e0*/  BSYNC.RECONVERGENT B2 ;  /* 0x0000000000027941 */ /* 0x000fea0003800200 */
.L_x_146:
[----:B------:R-:W-:-:S05]  /*13f0*/  VIADD R34, R27, 0xffffffff ;  /* 0xffffffff1b227836 */ /* 0x000fca0000000000 */
[----:B------:R-:W-:-:S13]  /*1400*/  LOP3.LUT P2, RZ, R34, 0x3, RZ, 0xc0, !PT ;  /* 0x0000000322ff7812 */ /* 0x000fda000784c0ff */
        /* <DEDUP_REMOVED lines=9> */
[----:B------:R-:W-:-:S02]  /*14a0*/  LEA R21, R14, R15, 0x2 ;  /* 0x0000000f0e157211 */ /* 0x000fc400078e10ff */
[----:B------:R-:W-:-:S04]  /*14b0*/  LOP3.LUT R34, R34, 0x3, RZ, 0xc0, !PT ;  /* 0x0000000322227812 */ /* 0x000fc800078ec0ff */
[----:B------:R-:W2:Y:S01]  /*14c0*/  LDC R21, c[0x3][R21] ;  /* 0x00c0000015157b82 */ /* 0x000ea20000000800 */
[----:B------:R-:W-:Y:S01]  /*14d0*/  ISETP.NE.AND P2, PT, R34, 0x1, PT ;  /* 0x000000012200780c */ /* 0x000fe20003f45270 */
[----:B--2---:R-:W-:-:S05]  /*14e0*/  IMAD.IADD R14, R21, 0x1, -R28 ;  /* 0x00000001150e7824 */ /* 0x004fca00078e0a1c */
[----:B------:R-:W-:-:S05]  /*14f0*/  IABS R14, R14 ;  /* 0x0000000e000e7213 */ /* 0x000fca0000000000 */
[----:B---3--:R-:W-:Y:S02]  /*1500*/  IMAD.IADD R31, R31, 0x1, -R14 ;  /* 0x000000011f1f7824 */ /* 0x008fe400078e0a0e */
[----:B------:R-:W-:-:S03]  /*1510*/  IMAD.WIDE.U32 R14, R29, 0x4, R2 ;  /* 0x000000041d0e7825 */ /* 0x000fc600078e0002 */
[----:B----4-:R-:W-:-:S04]  /*1520*/  VIADDMNMX R30, R30, -R21, R31, !PT ;  /* 0x800000151e1e7246 */ /* 0x010fc8000780011f */
[----:B-----5:R-:W-:-:S05]  /*1530*/  VIADDMNMX R33, R33, -R28, R30, !PT ;  /* 0x8000001c21217246 */ /* 0x020fca000780011e */
[----:B------:R2:W-:Y:S01]  /*1540*/  ST.E desc[UR36][R14.64], R33 ;  /* 0x000000210e007985 */ /* 0x0005e2000c101924 */
[----:B------:R-:W-:Y:S05]  /*1550*/  @!P2 BRA `(.L_x_145) ;  /* 0x000000000064a947 */ /* 0x000fea0003800000 */
[----:B------:R-:W-:Y:S01]  /*1560*/  IADD3 R35, PT, PT, R29, 0x1, RZ ;  /* 0x000000011d237810 */ /* 0x000fe20007ffe0ff */
[----:B------:R-:W3:Y:S04]  /*1570*/  LD.E R30, desc[UR36][R8.64] ;  /* 0x00000024081e7980 */ /* 0x000ee8000c101900 */
[----:B------:R-:W-:-:S06]  /*1580*/  IMAD.WIDE.U32 R28, R35, 0x4, R22 ;  /* 0x00000004231c7825 */ /* 0x000fcc00078e0016 */
[----:B------:R-:W4:Y:S02]  /*1590*/  LD.E R28, desc[UR36][R28.64] ;  /* 0x000000241c1c7980 */ /* 0x000f24000c101900 */
[----:B----4-:R-:W-:-:S05]  /*15a0*/  IMAD.IADD R31, R21, 0x1, -R28 ;  /* 0x00000001151f7824 */ /* 0x010fca00078e0a1c */
[----:B------:R-:W-:-:S05]  /*15b0*/  IABS R31, R31 ;  /* 0x0000001f001f7213 */ /* 0x000fca0000000000 */
[----:B---3--:R-:W-:Y:S02]  /*15c0*/  IMAD.IADD R32, R30, 0x1, -R31 ;  /* 0x000000011e207824 */ /* 0x008fe400078e0a1f */
[----:B------:R-:W-:-:S06]  /*15d0*/  IMAD.WIDE.U32 R30, R35, 0x4, R4 ;  /* 0x00000004231e7825 */ /* 0x000fcc00078e0004 */
[----:B------:R-:W3:Y:S01]  /*15e0*/  LD.E R30, desc[UR36][R30.64] ;  /* 0x000000241e1e7980 */ /* 0x000ee2000c101900 */
[----:B------:R-:W-:Y:S02]  /*15f0*/  ISETP.NE.AND P2, PT, R34, 0x2, PT ;  /* 0x000000022200780c */ /* 0x000fe40003f45270 */
[----:B---3--:R-:W-:-:S04]  /*1600*/  VIADDMNMX R32, R30, -R21, R32, !PT ;  /* 0x800000151e207246 */ /* 0x008fc80007800120 */
[----:B------:R-:W-:Y:S01]  /*1610*/  VIADDMNMX R37, R33, -R28, R32, !PT ;  /* 0x8000001c21257246 */ /* 0x000fe20007800120 */
[----:B--2---:R-:W-:-:S05]  /*1620*/  IMAD.WIDE.U32 R32, R35, 0x4, R2 ;  /* 0x0000000423207825 */ /* 0x004fca00078e0002 */
[----:B------:R3:W-:Y:S01]  /*1630*/  ST.E desc[UR36][R32.64], R37 ;  /* 0x0000002520007985 */ /* 0x0007e2000c101924 */
[----:B------:R-:W-:Y:S05]  /*1640*/  @!P2 BRA `(.L_x_145) ;  /* 0x000000000028a947 */ /* 0x000fea0003800000 */
[----:B------:R-:W2:Y:S04]  /*1650*/  LD.E R6, desc[UR36][R6.64+0x8] ;  /* 0x0000082406067980 */ /* 0x000ea8000c101900 */
[----:B------:R-:W4:Y:S04]  /*1660*/  LD.E R8, desc[UR36][R8.64+0x4] ;  /* 0x0000042408087980 */ /* 0x000f28000c101900 */
[----:B------:R-:W5:Y:S04]  /*1670*/  LD.E R10, desc[UR36][R10.64+0x8] ;  /* 0x000008240a0a7980 */ /* 0x000f68000c101900 */
[----:B------:R-:W3:Y:S01]  /*1680*/  LD.E R12, desc[UR36][R12.64+0x4] ;  /* 0x000004240c0c7980 */ /* 0x000ee2000c101900 */
[----:B--2---:R-:W-:-:S04]  /*1690*/  IADD3 R28, PT, PT, R21, -R6, RZ ;  /* 0x80000006151c7210 */ /* 0x004fc80007ffe0ff */
[----:B------:R-:W-:-:S05]  /*16a0*/  IABS R29, R28 ;  /* 0x0000001c001d7213 */ /* 0x000fca0000000000 */
[----:B----4-:R-:W-:-:S05]  /*16b0*/  IMAD.IADD R28, R8, 0x1, -R29 ;  /* 0x00000001081c7824 */ /* 0x010fca00078e0a1d */
[----:B-----5:R-:W-:-:S04]  /*16c0*/  VIADDMNMX R21, R10, -R21, R28, !PT ;  /* 0x800000150a157246 */ /* 0x020fc8000780011c */
[----:B---3--:R-:W-:-:S05]  /*16d0*/  VIADDMNMX R21, R12, -R6, R21, !PT ;  /* 0x800000060c157246 */ /* 0x008fca0007800115 */
[----:B------:R4:W-:Y:S02]  /*16e0*/  ST.E desc[UR36][R14.64+0x8], R21 ;  /* 0x000008150e007985 */ /* 0x0009e4000c101924 */
.L_x_145:
[----:B------:R-:W-:Y:S05]  /*16f0*/  BSYNC.RECONVERGENT B1 ;  /* 0x0000000000017941 */ /* 0x000fea0003800200 */
.L_x_144:
[----:B0-----:R-:W-:Y:S01]  /*1700*/  IMAD.MOV.U32 R6, RZ, RZ, R4 ;  /* 0x000000ffff067224 */ /* 0x001fe200078e0004 */
[----:B------:R-:W-:Y:S01]  /*1710*/  MOV R7, R5 ;  /* 0x0000000500077202 */ /* 0x000fe20000000f00 */
[----:B------:R-:W-:Y:S06]  /*1720*/  @P1 BRA `(.L_x_150) ;  /* 0xfffffff400ec1947 */ /* 0x000fec000383ffff */
.L_x_143:
[----:B------:R-:W-:Y:S05]  /*1730*/  BSYNC.RECONVERGENT B0 ;  /* 0x0000000000007941 */ /* 0x000fea0003800200 */
.L_x_142:
[----:B------:R-:W-:Y:S01]  /*1740*/  IMAD.WIDE R2, R27, 0x4, R2 ;  /* 0x000000041b027825 */ /* 0x000fe200078e0202 */
[----:B0-----:R-:W0:Y:S05]  /*1750*/  LDC.64 R6, c[0x0][0x388] ;  /* 0x0000e200ff067b82 */ /* 0x001e2a0000000a00 */
[----:B------:R-:W5:Y:S01]  /*1760*/  LD.E R2, desc[UR36][R2.64+-0x4] ;  /* 0xfffffc2402027980 */ /* 0x000f62000c101900 */
[----:B0-----:R-:W-:Y:S01]  /*1770*/  IMAD.WIDE R6, R24, 0x4, R6 ;  /* 0x0000000418067825 */ /* 0x001fe200078e0206 */
[----:B------:R-:W-:-:S04]  /*1780*/  MOV R24, 0x0 ;  /* 0x0000000000187802 */ /* 0x000fc80000000f00 */
[----:B------:R0:W0:Y:S01]  /*1790*/  LDC.64 R8, c[0x4][R24] ;  /* 0x0100000018087b82 */ /* 0x0000220000000a00 */
[----:B-----5:R0:W-:Y:S01]  /*17a0*/  REDG.E.ADD.STRONG.GPU desc[UR36][R6.64], R2 ;  /* 0x000000020600798e */ /* 0x0201e2000c12e124 */
[----:B------:R-:W-:Y:S02]  /*17b0*/  IMAD.MOV.U32 R4, RZ, RZ, R22 ;  /* 0x000000ffff047224 */ /* 0x000fe400078e0016 */
[----:B------:R-:W-:-:S07]  /*17c0*/  IMAD.MOV.U32 R5, RZ, RZ, R23 ;  /* 0x000000ffff057224 */ /* 0x000fce00078e0017 */
[----:B----4-:R-:W-:-:S07]  /*17d0*/  LEPC R20, `(.L_x_151) ;  /* 0x000000001014794e */ /* 0x010fce0000000000 */
[----:B0123--:R-:W-:Y:S05]  /*17e0*/  CALL.ABS.NOINC R8 ;  /* 0x0000000008007343 */ /* 0x00ffea0003c00000 */
.L_x_151:
[----:B------:R0:W1:Y:S01]  /*17f0*/  LDC.64 R2, c[0x4][R24] ;  /* 0x0100000018027b82 */ /* 0x0000620000000a00 */
[----:B------:R-:W-:Y:S01]  /*1800*/  MOV R4, R16 ;  /* 0x0000001000047202 */ /* 0x000fe20000000f00 */
[----:B------:R-:W-:-:S07]  /*1810*/  IMAD.MOV.U32 R5, RZ, RZ, R17 ;  /* 0x000000ffff057224 */ /* 0x000fce00078e0011 */
[----:B------:R-:W-:-:S07]  /*1820*/  LEPC R20, `(.L_x_152) ;  /* 0x000000001014794e */ /* 0x000fce0000000000 */
[----:B01----:R-:W-:Y:S05]  /*1830*/  CALL.ABS.NOINC R2 ;  /* 0x0000000002007343 */ /* 0x003fea0003c00000 */
.L_x_152:
[----:B------:R-:W0:Y:S01]  /*1840*/  LDC.64 R24, c[0x4][R24] ;  /* 0x0100000018187b82 */ /* 0x000e220000000a00 */
[----:B------:R-:W-:Y:S01]  /*1850*/  IMAD.MOV.U32 R4, RZ, RZ, R18 ;  /* 0x000000ffff047224 */ /* 0x000fe200078e0012 */
[----:B------:R-:W-:-:S07]  /*1860*/  MOV R5, R19 ;  /* 0x0000001300057202 */ /* 0x000fce0000000f00 */
[----:B------:R-:W-:-:S07]  /*1870*/  LEPC R20, `(.L_x_153) ;  /* 0x000000001014794e */ /* 0x000fce0000000000 */
[----:B0-----:R-:W-:Y:S05]  /*1880*/  CALL.ABS.NOINC R24 ;  /* 0x0000000018007343 */ /* 0x001fea0003c00000 */
.L_x_153:
[----:B------:R-:W-:Y:S05]  /*1890*/  EXIT ;  /* 0x000000000000794d */ /* 0x000fea0003800000 */
.L_x_154:
        /* <DEDUP_REMOVED lines=14> */
.L_x_216:


//--------------------- .text.countFitnessOfAllColumns --------------------------
	.section	.text.countFitnessOfAllColumns,"ax",@progbits
	.align	128
        .global         countFitnessOfAllColumns
        .type           countFitnessOfAllColumns,@function
        .size           countFitnessOfAllColumns,(.L_x_217 - countFitnessOfAllColumns)
        .other          countFitnessOfAllColumns,@"STO_CUDA_ENTRY STV_DEFAULT"
countFitnessOfAllColumns:
.text.countFitnessOfAllColumns:
[----:B------:R-:W0:Y:S08]  /*0000*/  LDC R1, c[0x0][0x37c] ;  /* 0x0000df00ff017b82 */ /* 0x000e300000000800 */
[----:B------:R-:W1:Y:S01]  /*0010*/  LDC R8, c[0x3][0x5464] ;  /* 0x00d51900ff087b82 */ /* 0x000e620000000800 */
[----:B------:R-:W2:Y:S01]  /*0020*/  S2R R17, SR_CTAID.X ;  /* 0x0000000000117919 */ /* 0x000ea20000002500 */
[----:B------:R-:W2:Y:S01]  /*0030*/  LDCU UR4, c[0x0][0x360] ;  /* 0x00006c00ff0477ac */ /* 0x000ea20008000800 */
[----:B------:R-:W2:Y:S01]  /*0040*/  S2R R4, SR_TID.X ;  /* 0x0000000000047919 */ /* 0x000ea20000002100 */
[----:B------:R-:W3:Y:S01]  /*0050*/  LDCU.64 UR36, c[0x0][0x358] ;  /* 0x00006b00ff2477ac */ /* 0x000ee20008000a00 */
[----:B------:R-:W4:Y:S01]  /*0060*/  LDCU UR38, c[0x3][0x5464] ;  /* 0x00ca8c80ff2677ac */ /* 0x000f220008000800 */
        /* <DEDUP_REMOVED lines=8> */
[----:B------:R-:W-:Y:S01]  /*00f0*/  MOV R4, UR4 ;  /* 0x0000000400047c02 */ /* 0x000fe20008000f00 */
[----:B------:R1:W2:Y:S02]  /*0100*/  F2I.FTZ.U32.TRUNC.NTZ R3, R2 ;  /* 0x0000000200037305 */ /* 0x0002a4000021f000 */
[----:B-1----:R-:W-:Y:S02]  /*0110*/  HFMA2 R2, -RZ, RZ, 0, 0 ;  /* 0x00000000ff027431 */ /* 0x002fe400000001ff */
[----:B--2---:R-:W-:-:S04]  /*0120*/  IMAD.MOV R6, RZ, RZ, -R3 ;  /* 0x000000ffff067224 */ /* 0x004fc800078e0a03 */
[----:B------:R-:W-:Y:S02]  /*0130*/  IMAD R7, R6, R5, RZ ;  /* 0x0000000506077224 */ /* 0x000fe400078e02ff */
[----:B------:R-:W-:Y:S02]  /*0140*/  IMAD.U32 R6, RZ, RZ, UR4 ;  /* 0x00000004ff067e24 */ /* 0x000fe4000f8e00ff */
[----:B------:R-:W-:Y:S01]  /*0150*/  IMAD.HI.U32 R3, R3, R7, R2 ;  /* 0x0000000703037227 */ /* 0x000fe200078e0002 */
[----:B------:R-:W-:-:S05]  /*0160*/  MOV R7, UR5 ;  /* 0x0000000500077c02 */ /* 0x000fca0008000f00 */
[----:B------:R-:W-:-:S04]  /*0170*/  IMAD.HI.U32 R24, R3, R0, RZ ;  /* 0x0000000003187227 */ /* 0x000fc800078e00ff */
[----:B------:R-:W-:-:S04]  /*0180*/  IMAD.MOV R2, RZ, RZ, -R24 ;  /* 0x000000ffff027224 */ /* 0x000fc800078e0a18 */
[----:B------:R-:W-:-:S05]  /*0190*/  IMAD R0, R5, R2, R0 ;  /* 0x0000000205007224 */ /* 0x000fca00078e0200 */
[----:B------:R-:W-:-:S13]  /*01a0*/  ISETP.GT.U32.AND P1, PT, R5, R0, PT ;  /* 0x000000000500720c */ /* 0x000fda0003f24070 */
[----:B------:R-:W-:Y:S01]  /*01b0*/  @!P1 IMAD.IADD R0, R0, 0x1, -R5 ;  /* 0x0000000100009824 */ /* 0x000fe200078e0a05 */
[----:B------:R-:W-:Y:S02]  /*01c0*/  @!P1 IADD3 R24, PT, PT, R24, 0x1, RZ ;  /* 0x0000000118189810 */ /* 0x000fe40007ffe0ff */
[----:B------:R-:W-:Y:S02]  /*01d0*/  ISETP.NE.AND P1, PT, R8, RZ, PT ;  /* 0x000000ff0800720c */ /* 0x000fe40003f25270 */
[----:B------:R-:W-:Y:S01]  /*01e0*/  ISETP.GE.U32.AND P0, PT, R0, R5, PT ;  /* 0x000000050000720c */ /* 0x000fe20003f06070 */
[----:B------:R-:W-:Y:S01]  /*01f0*/  IMAD.U32 R5, RZ, RZ, UR5 ;  /* 0x00000005ff057e24 */ /* 0x000fe2000f8e00ff */
[----:B------:R-:W-:Y:S01]  /*0200*/  LOP3.LUT R0, R17, R8, RZ, 0x3c, !PT ;  /* 0x0000000811007212 */ /* 0x000fe200078e3cff */
[----:B------:R-:W-:-:S03]  /*0210*/  IMAD.MOV.U32 R5, RZ, RZ, R7 ;  /* 0x000000ffff057224 */ /* 0x000fc600078e0007 */
[----:B------:R-:W-:Y:S02]  /*0220*/  ISETP.GE.AND P2, PT, R0, RZ, PT ;  /* 0x000000ff0000720c */ /* 0x000fe40003f46270 */
[----:B------:R-:W-:-:S04]  /*0230*/  MOV R0, 0x8 ;  /* 0x0000000800007802 */ /* 0x000fc80000000f00 */
[----:B------:R1:W2:Y:S01]  /*0240*/  LDC.64 R2, c[0x4][R0] ;  /* 0x0100000000027b82 */ /* 0x0002a20000000a00 */
[----:B------:R-:W-:-:S06]  /*0250*/  @P0 VIADD R24, R24, 0x1 ;  /* 0x0000000118180836 */ /* 0x000fcc0000000000 */
[----:B------:R-:W-:Y:S01]  /*0260*/  @!P2 IMAD.MOV R24, RZ, RZ, -R24 ;  /* 0x000000ffff18a224 */ /* 0x000fe200078e0a18 */
[----:B------:R-:W-:-:S05]  /*0270*/  @!P1 LOP3.LUT R24, RZ, R8, RZ, 0x33, !PT ;  /* 0x00000008ff189212 */ /* 0x000fca00078e33ff */
[----:B------:R-:W-:-:S04]  /*0280*/  IMAD.MOV R6, RZ, RZ, -R24 ;  /* 0x000000ffff067224 */ /* 0x000fc800078e0a18 */
[----:B01-34-:R-:W-:-:S07]  /*0290*/  IMAD R17, R8, R6, R17 ;  /* 0x0000000608117224 */ /* 0x01bfce00078e0211 */
[----:B------:R-:W-:-:S07]  /*02a0*/  LEPC R20, `(.L_x_155) ;  /* 0x000000001014794e */ /* 0x000fce0000000000 */
[----:B--2---:R-:W-:Y:S05]  /*02b0*/  CALL.ABS.NOINC R2 ;  /* 0x0000000002007343 */ /* 0x004fea0003c00000 */
.L_x_155:
[----:B------:R-:W0:Y:S01]  /*02c0*/  LDC R8, c[0x3][0x5460] ;  /* 0x00d51800ff087b82 */ /* 0x000e220000000800 */
[----:B------:R-:W-:Y:S01]  /*02d0*/  MOV R22, R4 ;  /* 0x0000000400167202 */ /* 0x000fe20000000f00 */
[----:B------:R-:W-:Y:S02]  /*02e0*/  IMAD.MOV.U32 R23, RZ, RZ, R5 ;  /* 0x000000ffff177224 */ /* 0x000fe400078e0005 */
[----:B------:R-:W-:Y:S02]  /*02f0*/  HFMA2 R27, -RZ, RZ, 0, 5.9604644775390625e-08 ;  /* 0x00000001ff1b7431 */ /* 0x000fe400000001ff */
[----:B------:R-:W-:Y:S01]  /*0300*/  IMAD.MOV.U32 R0, RZ, RZ, RZ ;  /* 0x000000ffff007224 */ /* 0x000fe200078e00ff */
[----:B------:R1:W-:Y:S01]  /*0310*/  ST.E desc[UR36][R22.64], RZ ;  /* 0x000000ff16007985 */ /* 0x0003e2000c101924 */
[----:B0-----:R-:W-:-:S13]  /*0320*/  ISETP.GE.AND P0, PT, R8, 0x1, PT ;  /* 0x000000010800780c */ /* 0x001fda0003f06270 */
[----:B-1----:R-:W-:Y:S05]  /*0330*/  @!P0 BRA `(.L_x_156) ;  /* 0x0000000400948947 */ /* 0x002fea0003800000 */
[----:B------:R-:W0:Y:S01]  /*0340*/  LDCU UR4, c[0x3][0x5468] ;  /* 0x00ca8d00ff0477ac */ /* 0x000e220008000800 */
[C---:B------:R-:W-:Y:S01]  /*0350*/  ISETP.GE.U32.AND P0, PT, R8.reuse, 0x4, PT ;  /* 0x000000040800780c */ /* 0x040fe20003f06070 */
[----:B------:R-:W-:Y:S01]  /*0360*/  IMAD.MOV.U32 R27, RZ, RZ, 0x1 ;  /* 0x00000001ff1b7424 */ /* 0x000fe200078e00ff */
[----:B------:R-:W-:Y:S01]  /*0370*/  LOP3.LUT R4, R8, 0x3, RZ, 0xc0, !PT ;  /* 0x0000000308047812 */ /* 0x000fe200078ec0ff */
[----:B------:R-:W-:Y:S01]  /*0380*/  IMAD.MOV.U32 R5, RZ, RZ, RZ ;  /* 0x000000ffff057224 */ /* 0x000fe200078e00ff */
[----:B------:R-:W-:Y:S01]  /*0390*/  MOV R0, RZ ;  /* 0x000000ff00007202 */ /* 0x000fe20000000f00 */
[----:B0-----:R-:W-:-:S08]  /*03a0*/  IMAD R6, R24, UR4, R17 ;  /* 0x0000000418067c24 */ /* 0x001fd0000f8e0211 */
[----:B------:R-:W-:Y:S05]  /*03b0*/  @!P0 BRA `(.L_x_157) ;  /* 0x00000004000c8947 */ /* 0x000fea0003800000 */
[----:B------:R-:W0:Y:S01]  /*03c0*/  LDC R7, c[0x3][0x5464] ;  /* 0x00d51900ff077b82 */ /* 0x000e220000000800 */
[----:B------:R-:W-:Y:S01]  /*03d0*/  BSSY.RECONVERGENT B0, `(.L_x_157) ;  /* 0x0000041000007945 */ /* 0x000fe20003800200 */
[----:B------:R-:W-:Y:S01]  /*03e0*/  LOP3.LUT R5, R8, 0x7ffffffc, RZ, 0xc0, !PT ;  /* 0x7ffffffc08057812 */ /* 0x000fe200078ec0ff */
[----:B------:R-:W-:Y:S01]  /*03f0*/  IMAD.MOV.U32 R27, RZ, RZ, 0x1 ;  /* 0x00000001ff1b7424 */ /* 0x000fe200078e00ff */
[----:B------:R-:W-:Y:S01]  /*0400*/  MOV R0, RZ ;  /* 0x000000ff00007202 */ /* 0x000fe20000000f00 */
[----:B------:R-:W-:-:S03]  /*0410*/  IMAD.MOV.U32 R8, RZ, RZ, RZ ;  /* 0x000000ffff087224 */ /* 0x000fc600078e00ff */
[----:B------:R-:W1:Y:S04]  /*0420*/  LDC.64 R2, c[0x0][0x380] ;  /* 0x0000e000ff027b82 */ /* 0x000e680000000a00 */
.L_x_169:
[----:B0-----:R-:W-:-:S04]  /*0430*/  IMAD R13, R8, R7, R6 ;  /* 0x00000007080d7224 */ /* 0x001fc800078e0206 */
[----:B-1----:R-:W-:-:S05]  /*0440*/  IMAD.WIDE R12, R13, 0x4, R2 ;  /* 0x000000040d0c7825 */ /* 0x002fca00078e0202 */
[----:B------:R-:W2:Y:S01]  /*0450*/  LDG.E R9, desc[UR36][R12.64] ;  /* 0x000000240c097981 */ /* 0x000ea2000c1e1900 */
[----:B------:R-:W-:Y:S01]  /*0460*/  BSSY.RECONVERGENT B1, `(.L_x_158) ;  /* 0x000000b000017945 */ /* 0x000fe20003800200 */
[----:B------:R-:W-:Y:S01]  /*0470*/  IMAD.WIDE R10, R7, 0x4, R12 ;  /* 0x00000004070a7825 */ /* 0x000fe200078e020c */
[----:B--2---:R-:W-:-:S13]  /*0480*/  ISETP.NE.AND P0, PT, R9, 0x1, PT ;  /* 0x000000010900780c */ /* 0x004fda0003f05270 */
[----:B------:R-:W-:Y:S01]  /*0490*/  @!P0 VIADD R9, R0, 0x1 ;  /* 0x0000000100098836 */ /* 0x000fe20000000000 */
[----:B------:R-:W-:Y:S06]  /*04a0*/  @!P0 BRA `(.L_x_159) ;  /* 0x0000000000188947 */ /* 0x000fec0003800000 */
[----:B------:R-:W-:Y:S01]  /*04b0*/  ISETP.NE.AND P0, PT, R0, RZ, PT ;  /* 0x000000ff0000720c */ /* 0x000fe20003f05270 */
[----:B------:R-:W-:-:S12]  /*04c0*/  HFMA2 R9, -RZ, RZ, 0, 0 ;  /* 0x00000000ff097431 */ /* 0x000fd800000001ff */
[----:B------:R-:W-:-:S04]  /*04d0*/  @P0 IMAD.WIDE R12, R27, 0x4, R22 ;  /* 0x000000041b0c0825 */ /* 0x000fc800078e0216 */
[----:B------:R-:W-:Y:S01]  /*04e0*/  @P0 VIADD R14, R27, 0x1 ;  /* 0x000000011b0e0836 */ /* 0x000fe20000000000 */
[----:B------:R0:W-:Y:S03]  /*04f0*/  @P0 ST.E desc[UR36][R12.64], R0 ;  /* 0x000000000c000985 */ /* 0x0001e6000c101924 */
[----:B------:R-:W-:-:S07]  /*0500*/  @P0 IMAD.MOV.U32 R27, RZ, RZ, R14 ;  /* 0x000000ffff1b0224 */ /* 0x000fce00078e000e */
.L_x_159:
[----:B------:R-:W-:Y:S05]  /*0510*/  BSYNC.RECONVERGENT B1 ;  /* 0x0000000000017941 */ /* 0x000fea0003800200 */
.L_x_158:
[----:B0-----:R-:W2:Y:S01]  /*0520*/  LDG.E R0, desc[UR36][R10.64] ;  /* 0x000000240a007981 */ /* 0x001ea2000c1e1900 */
[----:B------:R-:W-:Y:S01]  /*0530*/  VIADD R8, R8, 0x4 ;  /* 0x0000000408087836 */ /* 0x000fe20000000000 */
[----:B------:R-:W-:Y:S04]  /*0540*/  BSSY.RECONVERGENT B1, `(.L_x_160) ;  /* 0x000000c000017945 */ /* 0x000fe80003800200 */
        /* <DEDUP_REMOVED lines=10> */
.L_x_161:
[----:B------:R-:W-:-:S07]  /*05f0*/  VIADD R15, R9, 0x1 ;  /* 0x00000001090f7836 */ /* 0x000fce0000000000 */
.L_x_162:
[----:B------:R-:W-:Y:S05]  /*0600*/  BSYNC.RECONVERGENT B1 ;  /* 0x0000000000017941 */ /* 0x000fea0003800200 */
.L_x_160:
[----:B------:R-:W-:-:S05]  /*0610*/  IMAD.WIDE R10, R7, 0x4, R10 ;  /* 0x00000004070a7825 */ /* 0x000fca00078e020a */
[----:B------:R-:W2:Y:S01]  /*0620*/  LDG.E R0, desc[UR36][R10.64] ;  /* 0x000000240a007981 */ /* 0x000ea2000c1e1900 */
[----:B------:R-:W-:Y:S01]  /*0630*/  BSSY.RECONVERGENT B1, `(.L_x_163) ;  /* 0x000000b000017945 */ /* 0x000fe20003800200 */
[----:B--2---:R-:W-:-:S13]  /*0640*/  ISETP.NE.AND P1, PT, R0, 0x1, PT ;  /* 0x000000010000780c */ /* 0x004fda0003f25270 */
[----:B------:R-:W-:Y:S05]  /*0650*/  @!P1 BRA `(.L_x_164) ;  /* 0x00000000001c9947 */ /* 0x000fea0003800000 */
[----:B------:R-:W-:Y:S01]  /*0660*/  ISETP.NE.AND P1, PT, R15, RZ, PT ;  /* 0x000000ff0f00720c */ /* 0x000fe20003f25270 */
[----:B0-----:R-:W-:-:S12]  /*0670*/  HFMA2 R9, -RZ, RZ, 0, 0 ;  /* 0x00000000ff097431 */ /* 0x001fd800000001ff */
[----:B------:R-:W-:Y:S05]  /*0680*/  @!P1 BRA `(.L_x_165) ;  /* 0x0000000000149947 */ /* 0x000fea0003800000 */
[----:B------:R-:W-:-:S04]  /*0690*/  IMAD.WIDE R12, R27, 0x4, R22 ;  /* 0x000000041b0c7825 */ /* 0x000fc800078e0216 */
[----:B------:R-:W-:Y:S01]  /*06a0*/  VIADD R27, R27, 0x1 ;  /* 0x000000011b1b7836 */ /* 0x000fe20000000000 */
[----:B------:R0:W-:Y:S01]  /*06b0*/  ST.E desc[UR36][R12.64], R15 ;  /* 0x0000000f0c007985 */ /* 0x0001e2000c101924 */
[----:B------:R-:W-:Y:S05]  /*06c0*/  BRA `(.L_x_165) ;  /* 0x0000000000047947 */ /* 0x000fea0003800000 */
.L_x_164:
[----:B0-----:R-:W-:-:S07]  /*06d0*/  VIADD R9, R15, 0x1 ;  /* 0x000000010f097836 */ /* 0x001fce0000000000 */
.L_x_165:
[----:B------:R-:W-:Y:S05]  /*06e0*/  BSYNC.RECONVERGENT B1 ;  /* 0x0000000000017941 */ /* 0x000fea0003800200 */
.L_x_163:
[----:B------:R-:W-:-:S06]  /*06f0*/  IMAD.WIDE R10, R7, 0x4, R10 ;  /* 0x00000004070a7825 */ /* 0x000fcc00078e020a */
[----:B------:R-:W2:Y:S01]  /*0700*/  LDG.E R10, desc[UR36][R10.64] ;  /* 0x000000240a0a7981 */ /* 0x000ea2000c1e1900 */
        /* <DEDUP_REMOVED lines=10> */
.L_x_167:
[----:B------:R-:W-:-:S07]  /*07b0*/  VIADD R0, R9, 0x1 ;  /* 0x0000000109007836 */ /* 0x000fce0000000000 */
.L_x_168:
[----:B------:R-:W-:Y:S05]  /*07c0*/  BSYNC.RECONVERGENT B1 ;  /* 0x0000000000017941 */ /* 0x000fea0003800200 */
.L_x_166:
[----:B------:R-:W-:Y:S05]  /*07d0*/  @P0 BRA `(.L_x_169) ;  /* 0xfffffffc00140947 */ /* 0x000fea000383ffff */
[----:B------:R-:W-:Y:S05]  /*07e0*/  BSYNC.RECONVERGENT B0 ;  /* 0x0000000000007941 */ /* 0x000fea0003800200 */
.L_x_157:
[----:B------:R-:W-:Y:S01]  /*07f0*/  ISETP.NE.AND P0, PT, R4, RZ, PT ;  /* 0x000000ff0400720c */ /* 0x000fe20003f05270 */
[----:B------:R-:W-:-:S12]  /*0800*/  BSSY.RECONVERGENT B0, `(.L_x_156) ;  /* 0x0000018000007945 */ /* 0x000fd80003800200 */
[----:B------:R-:W-:Y:S05]  /*0810*/  @!P0 BRA `(.L_x_170) ;  /* 0x0000000000588947 */ /* 0x000fea0003800000 */
[----:B-1----:R-:W1:Y:S01]  /*0820*/  LDC.64 R8, c[0x0][0x380] ;  /* 0x0000e000ff087b82 */ /* 0x002e620000000a00 */
[----:B------:R-:W-:-:S07]  /*0830*/  HFMA2 R7, -RZ, RZ, 0, 0 ;  /* 0x00000000ff077431 */ /* 0x000fce00000001ff */
.L_x_174:
[----:B-1----:R-:W-:-:S04]  /*0840*/  IMAD R3, R5, UR38, R6 ;  /* 0x0000002605037c24 */ /* 0x002fc8000f8e0206 */
[----:B-1----:R-:W-:-:S06]  /*0850*/  IMAD.WIDE R2, R3, 0x4, R8 ;  /* 0x0000000403027825 */ /* 0x002fcc00078e0208 */
[----:B------:R-:W2:Y:S01]  /*0860*/  LDG.E R2, desc[UR36][R2.64] ;  /* 0x0000002402027981 */ /* 0x000ea2000c1e1900 */
[----:B------:R-:W-:Y:S01]  /*0870*/  VIADD R7, R7, 0x1 ;  /* 0x0000000107077836 */ /* 0x000fe20000000000 */
[----:B------:R-:W-:Y:S01]  /*0880*/  BSSY.RECONVERGENT B1, `(.L_x_171) ;  /* 0x000000d000017945 */ /* 0x000fe20003800200 */
[----:B------:R-:W-:-:S03]  /*0890*/  IMAD.MOV.U32 R11, RZ, RZ, R0 ;  /* 0x000000ffff0b7224 */ /* 0x000fc600078e0000 */
        /* <DEDUP_REMOVED lines=10> */
.L_x_172:
[----:B------:R-:W-:-:S07]  /*0940*/  VIADD R0, R0, 0x1 ;  /* 0x0000000100007836 */ /* 0x000fce0000000000 */
.L_x_173:
[----:B------:R-:W-:Y:S05]  /*0950*/  BSYNC.RECONVERGENT B1 ;  /* 0x0000000000017941 */ /* 0x000fea0003800200 */
.L_x_171:
[----:B------:R-:W-:Y:S01]  /*0960*/  IADD3 R5, PT, PT, R5, 0x1, RZ ;  /* 0x0000000105057810 */ /* 0x000fe20007ffe0ff */
[----:B------:R-:W-:Y:S06]  /*0970*/  @P1 BRA `(.L_x_174) ;  /* 0xfffffffc00b01947 */ /* 0x000fec000383ffff */
.L_x_170:
[----:B------:R-:W-:Y:S05]  /*0980*/  BSYNC.RECONVERGENT B0 ;  /* 0x0000000000007941 */ /* 0x000fea0003800200 */
.L_x_156:
[----:B-1----:R-:W-:Y:S01]  /*0990*/  IMAD.SHL.U32 R2, R17, 0x4, RZ ;  /* 0x0000000411027824 */ /* 0x002fe200078e00ff */
[----:B------:R-:W-:Y:S02]  /*09a0*/  ISETP.NE.AND P0, PT, R0, RZ, PT ;  /* 0x000000ff0000720c */ /* 0x000fe40003f05270 */
[----:B------:R-:W-:Y:S01]  /*09b0*/  MOV R16, 0x8 ;  /* 0x0000000800107802 */ /* 0x000fe20000000f00 */
[----:B------:R1:W2:Y:S08]  /*09c0*/  LDC R26, c[0x3][R2+0x2710] ;  /* 0x00c9c400021a7b82 */ /* 0x0002b00000000800 */
[----:B------:R1:W3:Y:S02]  /*09d0*/  LDC R25, c[0x3][R2+0x28a0] ;  /* 0x00ca280002197b82 */ /* 0x0002e40000000800 */
[----:B------:R-:W-:-:S04]  /*09e0*/  @P0 IMAD.WIDE R6, R27, 0x4, R22 ;  /* 0x000000041b060825 */ /* 0x000fc800078e0216 */
[----:B------:R-:W-:Y:S01]  /*09f0*/  @P0 VIADD R3, R27, 0x1 ;  /* 0x000000011b030836 */ /* 0x000fe20000000000 */
[----:B------:R1:W-:Y:S01]  /*0a00*/  @P0 ST.E desc[UR36][R6.64], R0 ;  /* 0x0000000006000985 */ /* 0x0003e2000c101924 */
[----:B------:R1:W4:Y:S03]  /*0a10*/  LDC.64 R8, c[0x4][R16] ;  /* 0x0100000010087b82 */ /* 0x0003260000000a00 */
[----:B------:R-:W-:-:S05]  /*0a20*/  @P0 MOV R27, R3 ;  /* 0x00000003001b0202 */ /* 0x000fca0000000f00 */
[----:B------:R-:W-:-:S04]  /*0a30*/  IMAD.WIDE R18, R27, 0x4, RZ ;  /* 0x000000041b127825 */ /* 0x000fc800078e02ff */
[----:B------:R-:W-:Y:S02]  /*0a40*/  IMAD.MOV.U32 R4, RZ, RZ, R18 ;  /* 0x000000ffff047224 */ /* 0x000fe400078e0012 */
[----:B-1----:R-:W-:-:S07]  /*0a50*/  IMAD.MOV.U32 R5, RZ, RZ, R19 ;  /* 0x000000ffff057224 */ /* 0x002fce00078e0013 */
[----:B------:R-:W-:-:S07]  /*0a60*/  LEPC R20, `(.L_x_175) ;  /* 0x000000001014794e */ /* 0x000fce0000000000 */
[----:B0-234-:R-:W-:Y:S05]  /*0a70*/  CALL.ABS.NOINC R8 ;  /* 0x0000000008007343 */ /* 0x01dfea0003c00000 */
.L_x_175:
[----:B------:R0:W1:Y:S01]  /*0a80*/  LDC.64 R2, c[0x4][R16] ;  /* 0x0100000010027b82 */ /* 0x0000620000000a00 */
[----:B------:R-:W-:Y:S01]  /*0a90*/  IMAD.MOV.U32 R17, RZ, RZ, R5 ;  /* 0x000000ffff117224 */ /* 0x000fe200078e0005 */
[----:B------:R-:W-:Y:S02]  /*0aa0*/  MOV R5, R19 ;  /* 0x0000001300057202 */ /* 0x000fe40000000f00 */
[----:B0-----:R-:W-:Y:S01]  /*0ab0*/  MOV R16, R4 ;  /* 0x0000000400107202 */ /* 0x001fe20000000f00 */
[----:B------:R-:W-:-:S07]  /*0ac0*/  IMAD.MOV.U32 R4, RZ, RZ, R18 ;  /* 0x000000ffff047224 */ /* 0x000fce00078e0012 */
[----:B------:R-:W-:-:S07]  /*0ad0*/  LEPC R20, `(.L_x_176) ;  /* 0x000000001014794e */ /* 0x000fce0000000000 */
[----:B-1----:R-:W-:Y:S05]  /*0ae0*/  CALL.ABS.NOINC R2 ;  /* 0x0000000002007343 */ /* 0x002fea0003c00000 */
.L_x_176:
[----:B------:R0:W-:Y:S01]  /*0af0*/  ST.E desc[UR36][R16.64], RZ ;  /* 0x000000ff10007985 */ /* 0x0001e2000c101924 */
[----:B------:R-:W-:Y:S01]  /*0b00*/  ISETP.GE.AND P0, PT, R27, 0x2, PT ;  /* 0x000000021b00780c */ /* 0x000fe20003f06270 */
[----:B------:R-:W-:Y:S01]  /*0b10*/  BSSY.RECONVERGENT B0, `(.L_x_177) ;  /* 0x0000033000007945 */ /* 0x000fe20003800200 */
[----:B------:R-:W-:Y:S01]  /*0b20*/  IMAD.MOV.U32 R18, RZ, RZ, R4 ;  /* 0x000000ffff127224 */ /* 0x000fe200078e0004 */
[----:B------:R0:W-:Y:S01]  /*0b30*/  ST.E desc[UR36][R4.64], RZ ;  /* 0x000000ff04007985 */ /* 0x0001e2000c101924 */
[----:B------:R-:W-:-:S09]  /*0b40*/  IMAD.MOV.U32 R19, RZ, RZ, R5 ;  /* 0x000000ffff137224 */ /* 0x000fd200078e0005 */
[----:B0-----:R-:W-:Y:S05]  /*0b50*/  @!P0 BRA `(.L_x_178) ;  /* 0x0000000000b88947 */ /* 0x001fea0003800000 */
[C---:B------:R-:W-:Y:S01]  /*0b60*/  IADD3 R0, PT, PT, R27.reuse, -0x2, RZ ;  /* 0xfffffffe1b007810 */ /* 0x040fe20007ffe0ff */
[----:B------:R-:W-:Y:S01]  /*0b70*/  VIADD R2, R27, 0xffffffff ;  /* 0xffffffff1b027836 */ /* 0x000fe20000000000 */
[----:B------:R-:W-:Y:S01]  /*0b80*/  BSSY.RECONVERGENT B1, `(.L_x_179) ;  /* 0x000001d000017945 */ /* 0x000fe20003800200 */
[----:B------:R-:W-:Y:S01]  /*0b90*/  IMAD.MOV.U32 R9, RZ, RZ, 0x1 ;  /* 0x00000001ff097424 */ /* 0x000fe200078e00ff */
[----:B------:R-:W-:Y:S02]  /*0ba0*/  ISETP.GE.U32.AND P0, PT, R0, 0x3, PT ;  /* 0x000000030000780c */ /* 0x000fe40003f06070 */
[----:B------:R-:W-:-:S11]  /*0bb0*/  LOP3.LUT R0, R2, 0x3, RZ, 0xc0, !PT ;  /* 0x0000000302007812 */ /* 0x000fd600078ec0ff */
[----:B------:R-:W-:Y:S05]  /*0bc0*/  @!P0 BRA `(.L_x_180) ;  /* 0x0000000000608947 */ /* 0x000fea0003800000 */
[----:B------:R-:W-:Y:S01]  /*0bd0*/  HFMA2 R7, -RZ, RZ, 0, 5.9604644775390625e-08 ;  /* 0x00000001ff077431 */ /* 0x000fe200000001ff */
[----:B------:R-:W-:Y:S01]  /*0be0*/  BSSY.RECONVERGENT B2, `(.L_x_181) ;  /* 0x0000015000027945 */ /* 0x000fe20003800200 */
[----:B------:R-:W-:-:S07]  /*0bf0*/  LOP3.LUT R21, R2, 0xfffffffc, RZ, 0xc0, !PT ;  /* 0xfffffffc02157812 */ /* 0x000fce00078ec0ff */
.L_x_182:
[----:B------:R-:W-:-:S04]  /*0c00*/  IMAD.WIDE.U32 R2, R7, 0x4, R16 ;  /* 0x0000000407027825 */ /* 0x000fc800078e0010 */
[----:B------:R-:W-:Y:S01]  /*0c10*/  IMAD.WIDE.U32 R4, R7, 0x4, R22 ;  /* 0x0000000407047825 */ /* 0x000fe200078e0016 */
[----:B------:R-:W2:Y:S04]  /*0c20*/  LD.E R6, desc[UR36][R2.64+-0x4] ;  /* 0xfffffc2402067980 */ /* 0x000ea8000c101900 */
[----:B------:R-:W2:Y:S02]  /*0c30*/  LD.E R9, desc[UR36][R4.64] ;  /* 0x0000002404097980 */ /* 0x000ea4000c101900 */
[----:B--2---:R-:W-:-:S05]  /*0c40*/  IMAD.IADD R9, R6, 0x1, -R9 ;  /* 0x0000000106097824 */ /* 0x004fca00078e0a09 */
        /* <DEDUP_REMOVED lines=8> */
[----:B--2---:R-:W-:Y:S02]  /*0cd0*/  IMAD.IADD R15, R13, 0x1, -R6 ;  /* 0x000000010d0f7824 */ /* 0x004fe400078e0a06 */
[C---:B------:R-:W-:Y:S01]  /*0ce0*/  VIADD R6, R7.reuse, 0x3 ;  /* 0x0000000307067836 */ /* 0x040fe20000000000 */
[----:B------:R-:W-:Y:S02]  /*0cf0*/  IADD3 R7, PT, PT, R7, 0x4, RZ ;  /* 0x0000000407077810 */ /* 0x000fe40007ffe0ff */
[----:B------:R0:W-:Y:S02]  /*0d00*/  ST.E desc[UR36][R2.64+0xc], R15 ;  /* 0x00000c0f02007985 */ /* 0x0001e4000c101924 */
[----:B------:R-:W-:-:S13]  /*0d10*/  ISETP.NE.AND P0, PT, R6, R21, PT ;  /* 0x000000150600720c */ /* 0x000fda0003f05270 */
[----:B0-----:R-:W-:Y:S05]  /*0d20*/  @P0 BRA `(.L_x_182) ;  /* 0xfffffffc00b40947 */ /* 0x001fea000383ffff */
[----:B------:R-:W-:Y:S05]  /*0d30*/  BSYNC.RECONVERGENT B2 ;  /* 0x0000000000027941 */ /* 0x000fea0003800200 */
.L_x_181:
[----:B------:R-:W-:-:S07]  /*0d40*/  IMAD.MOV.U32 R9, RZ, RZ, R7 ;  /* 0x000000ffff097224 */ /* 0x000fce00078e0007 */
.L_x_180:
[----:B------:R-:W-:Y:S05]  /*0d50*/  BSYNC.RECONVERGENT B1 ;  /* 0x0000000000017941 */ /* 0x000fea0003800200 */
.L_x_179:
[----:B------:R-:W-:-:S13]  /*0d60*/  ISETP.NE.AND P0, PT, R0, RZ, PT ;  /* 0x000000ff0000720c */ /* 0x000fda0003f05270 */
[----:B------:R-:W-:Y:S05]  /*0d70*/  @!P0 BRA `(.L_x_178) ;  /* 0x0000000000308947 */ /* 0x000fea0003800000 */
[----:B------:R-:W-:-:S07]  /*0d80*/  IMAD.MOV.U32 R11, RZ, RZ, RZ ;  /* 0x000000ffff0b7224 */ /* 0x000fce00078e00ff */
.L_x_183:
[----:B------:R-:W-:-:S04]  /*0d90*/  IMAD.WIDE R2, R9, 0x4, R16 ;  /* 0x0000000409027825 */ /* 0x000fc800078e0210 */
[C---:B------:R-:W-:Y:S02]  /*0da0*/  IMAD.WIDE.U32 R4, R9.reuse, 0x4, R22 ;  /* 0x0000000409047825 */ /* 0x040fe400078e0016 */
[----:B------:R-:W2:Y:S04]  /*0db0*/  LD.E R2, desc[UR36][R2.64+-0x4] ;  /* 0xfffffc2402027980 */ /* 0x000ea8000c101900 */
[----:B------:R-:W2:Y:S01]  /*0dc0*/  LD.E R5, desc[UR36][R4.64] ;  /* 0x0000002404057980 */ /* 0x000ea2000c101900 */
[----:B0-----:R-:W-:-:S04]  /*0dd0*/  IMAD.WIDE.U32 R6, R9, 0x4, R16 ;  /* 0x0000000409067825 */ /* 0x001fc800078e0010 */
[----:B------:R-:W-:Y:S02]  /*0de0*/  VIADD R11, R11, 0x1 ;  /* 0x000000010b0b7836 */ /* 0x000fe40000000000 */
[----:B------:R-:W-:-:S03]  /*0df0*/  VIADD R9, R9, 0x1 ;  /* 0x0000000109097836 */ /* 0x000fc60000000000 */
[----:B------:R-:W-:Y:S02]  /*0e00*/  ISETP.NE.AND P0, PT, R11, R0, PT ;  /* 0x000000000b00720c */ /* 0x000fe40003f05270 */
[----:B--2---:R-:W-:-:S05]  /*0e10*/  IADD3 R13, PT, PT, R2, -R5, RZ ;  /* 0x80000005020d7210 */ /* 0x004fca0007ffe0ff */
[----:B------:R0:W-:Y:S06]  /*0e20*/  ST.E desc[UR36][R6.64], R13 ;  /* 0x0000000d06007985 */ /* 0x0001ec000c101924 */
[----:B------:R-:W-:Y:S05]  /*0e30*/  @P0 BRA `(.L_x_183) ;  /* 0xfffffffc00d40947 */ /* 0x000fea000383ffff */
.L_x_178:
[----:B------:R-:W-:Y:S05]  /*0e40*/  BSYNC.RECONVERGENT B0 ;  /* 0x0000000000007941 */ /* 0x000fea0003800200 */
.L_x_177:
[----:B------:R-:W-:Y:S01]  /*0e50*/  ISETP.GE.AND P0, PT, R26, 0x2, PT ;  /* 0x000000021a00780c */ /* 0x000fe20003f06270 */
[----:B------:R-:W-:Y:S01]  /*0e60*/  BSSY.RECONVERGENT B0, `(.L_x_184) ;  /* 0x0000090000007945 */ /* 0x000fe20003800200 */
[----:B------:R-:W-:Y:S01]  /*0e70*/  MOV R2, R16 ;  /* 0x0000001000027202 */ /* 0x000fe20000000f00 */
[----:B------:R-:W-:-:S10]  /*0e80*/  IMAD.MOV.U32 R3, RZ, RZ, R17 ;  /* 0x000000ffff037224 */ /* 0x000fd400078e0011 */
[----:B------:R-:W-:Y:S05]  /*0e90*/  @!P0 BRA `(.L_x_185) ;  /* 0x0000000800308947 */ /* 0x000fea0003800000 */
[----:B------:R1:W5:Y:S01]  /*0ea0*/  LD.E R0, desc[UR36][R16.64] ;  /* 0x0000002410007980 */ /* 0x000362000c101900 */
[----:B------:R-:W-:Y:S02]  /*0eb0*/  VIADD R2, R27, 0xfffffffe ;  /* 0xfffffffe1b027836 */ /* 0x000fe40000000000 */
[----:B------:R-:W-:Y:S02]  /*0ec0*/  HFMA2 R20, -RZ, RZ, 0, 5.9604644775390625e-08 ;  /* 0x00000001ff147431 */ /* 0x000fe400000001ff */
[----:B------:R-:W-:Y:S01]  /*0ed0*/  IMAD.MOV.U32 R3, RZ, RZ, R17 ;  /* 0x000000ffff037224 */ /* 0x000fe200078e0011 */
[----:B0-----:R-:W-:Y:S01]  /*0ee0*/  MOV R6, R18 ;  /* 0x0000001200067202 */ /* 0x001fe20000000f00 */
[----:B------:R-:W-:Y:S01]  /*0ef0*/  IMAD.MOV.U32 R7, RZ, RZ, R19 ;  /* 0x000000ffff077224 */ /* 0x000fe200078e0013 */
[----:B------:R-:W-:Y:S01]  /*0f00*/  ISETP.GE.U32.AND P0, PT, R2, 0x3, PT ;  /* 0x000000030200780c */ /* 0x000fe20003f06070 */
[----:B------:R-:W-:-:S12]  /*0f10*/  IMAD.MOV.U32 R2, RZ, RZ, R16 ;  /* 0x000000ffff027224 */ /* 0x000fd800078e0010 */
.L_x_192:
[----:B--2-4-:R-:W-:Y:S01]  /*0f20*/  IMAD.IADD R14, R25, 0x1, R20 ;  /* 0x00000001190e7824 */ /* 0x014fe200078e0214 */
[----:B------:R-:W-:Y:S01]  /*0f30*/  ISETP.GE.AND P2, PT, R27, 0x2, PT ;  /* 0x000000021b00780c */ /* 0x000fe20003f46270 */
[----:B------:R-:W-:Y:S01]  /*0f40*/  VIADD R20, R20, 0x1 ;  /* 0x0000000114147836 */ /* 0x000fe20000000000 */
[----:B------:R-:W-:Y:S01]  /*0f50*/  BSSY.RECONVERGENT B1, `(.L_x_186) ;  /* 0x000007d000017945 */ /* 0x000fe20003800200 */
[----:B------:R-:W-:Y:S01]  /*0f60*/  MOV R4, R2 ;  /* 0x0000000200047202 */ /* 0x000fe20000000f00 */
[----:B------:R-:W-:Y:S01]  /*0f70*/  IMAD.MOV.U32 R5, RZ, RZ, R3 ;  /* 0x000000ffff057224 */ /* 0x000fe200078e0003 */
[----:B------:R-:W-:Y:S01]  /*0f80*/  SHF.L.U32 R13, R14, 0x2, RZ ;  /* 0x000000020e0d7819 */ /* 0x000fe200000006ff */
[----:B------:R-:W-:Y:S01]  /*0f90*/  IMAD.MOV.U32 R2, RZ, RZ, R6 ;  /* 0x000000ffff027224 */ /* 0x000fe200078e0006 */
[----:B------:R-:W-:Y:S02]  /*0fa0*/  ISETP.NE.AND P1, PT, R20, R26, PT ;  /* 0x0000001a1400720c */ /* 0x000fe40003f25270 */
[----:B------:R-:W-:-:S02]  /*0fb0*/  MOV R3, R7 ;  /* 0x0000000700037202 */ /* 0x000fc40000000f00 */
[----:B------:R-:W0:Y:S02]  /*0fc0*/  LDC R13, c[0x3][R13] ;  /* 0x00c000000d0d7b82 */ /* 0x000e240000000800 */
[----:B0----5:R-:W-:-:S05]  /*0fd0*/  IMAD.IADD R0, R0, 0x1, -R13 ;  /* 0x0000000100007824 */ /* 0x021fca00078e0a0d */
[----:B------:R0:W-:Y:S01]  /*0fe0*/  ST.E desc[UR36][R6.64], R0 ;  /* 0x0000000006007985 */ /* 0x0001e2000c101924 */
[----:B---3--:R-:W-:Y:S05]  /*0ff0*/  @!P2 BRA `(.L_x_187) ;  /* 0x0000000400c8a947 */ /* 0x008fea0003800000 */
[----:B------:R-:W-:Y:S01]  /*1000*/  BSSY.RECONVERGENT B2, `(.L_x_188) ;  /* 0x0000041000027945 */ /* 0x000fe20003800200 */
[----:B------:R-:W-:-:S03]  /*1010*/  IMAD.MOV.U32 R29, RZ, RZ, 0x1 ;  /* 0x00000001ff1d7424 */ /* 0x000fc600078e00ff */
[----:B------:R-:W-:Y:S05]  /*1020*/  @!P0 BRA `(.L_x_189) ;  /* 0x0000000000f88947 */ /* 0x000fea0003800000 */
[----:B------:R-:W-:Y:S01]  /*1030*/  VIADD R15, R27, 0xffffffff ;  /* 0xffffffff1b0f7836 */ /* 0x000fe20000000000 */
[----:B0-----:R-:W-:Y:S01]  /*1040*/  IADD3 R6, P2, PT, R22, 0x10, RZ ;  /* 0x0000001016067810 */ /* 0x001fe20007f5e0ff */
[----:B------:R-:W-:Y:S01]  /*1050*/  HFMA2 R12, -RZ, RZ, 0, 0 ;  /* 0x00000000ff0c7431 */ /* 0x000fe200000001ff */
[----:B------:R-:W-:Y:S01]  /*1060*/  IADD3 R21, P3, PT, R2, 0x8, RZ ;  /* 0x0000000802157810 */ /* 0x000fe20007f7e0ff */
[----:B------:R-:W-:Y:S01]  /*1070*/  BSSY.RECONVERGENT B3, `(.L_x_190) ;  /* 0x0000038000037945 */ /* 0x000fe20003800200 */
[----:B------:R-:W-:Y:S01]  /*1080*/  LOP3.LUT R15, R15, 0xfffffffc, RZ, 0xc0, !PT ;  /* 0xfffffffc0f0f7812 */ /* 0x000fe200078ec0ff */
[----:B------:R-:W-:Y:S01]  /*1090*/  IMAD.X R7, RZ, RZ, R23, P2 ;  /* 0x000000ffff077224 */ /* 0x000fe200010e0617 */
[----:B------:R-:W-:Y:S01]  /*10a0*/  IADD3 R8, P4, PT, R4, 0x8, RZ ;  /* 0x0000000804087810 */ /* 0x000fe20007f9e0ff */
[----:B------:R-:W-:Y:S02]  /*10b0*/  IMAD.X R32, RZ, RZ, R3, P3 ;  /* 0x000000ffff207224 */ /* 0x000fe400018e0603 */
[----:B------:R-:W-:Y:S01]  /*10c0*/  IMAD.MOV R15, RZ, RZ, -R15 ;  /* 0x000000ffff0f7224 */ /* 0x000fe200078e0a0f */
[----:B------:R-:W-:-:S09]  /*10d0*/  IADD3.X R9, PT, PT, RZ, R5, RZ, P4, !PT ;  /* 0x00000005ff097210 */ /* 0x000fd200027fe4ff */
.L_x_191:
[----:B------:R-:W2:Y:S04]  /*10e0*/  LD.E R28, desc[UR36][R6.64+-0xc] ;  /* 0xfffff424061c7980 */ /* 0x000ea8000c101900 */
[----:B0-----:R-:W3:Y:S01]  /*10f0*/  LD.E R29, desc[UR36][R8.64+-0x8] ;  /* 0xfffff824081d7980 */ /* 0x001ee2000c101900 */
[----:B------:R-:W-:Y:S01]  /*1100*/  IMAD.MOV.U32 R10, RZ, RZ, R21 ;  /* 0x000000ffff0a7224 */ /* 0x000fe200078e0015 */
[----:B------:R-:W-:Y:S02]  /*1110*/  MOV R11, R32 ;  /* 0x00000020000b7202 */ /* 0x000fe40000000f00 */
[----:B------:R-:W4:Y:S04]  /*1120*/  LD.E R30, desc[UR36][R8.64+-0x4] ;  /* 0xfffffc24081e7980 */ /* 0x000f28000c101900 */
[----:B------:R-:W5:Y:S01]  /*1130*/  LD.E R21, desc[UR36][R10.64+-0x8] ;  /* 0xfffff8240a157980 */ /* 0x000f62000c101900 */
[----:B--2---:R-:W-:-:S05]  /*1140*/  IMAD.IADD R31, R13, 0x1, -R28 ;  /* 0x000000010d1f7824 */ /* 0x004fca00078e0a1c */
        /* <DEDUP_REMOVED lines=15> */
[----:B0-----:R-:W4:Y:S04]  /*1240*/  LD.E R21, desc[UR36][R8.64] ;  /* 0x0000002408157980 */ /* 0x001f28000c101900 */
[----:B------:R-:W5:Y:S01]  /*1250*/  LD.E R30, desc[UR36][R8.64+0x4] ;  /* 0x00000424081e7980 */ /* 0x000f62000c101900 */
[----:B---3--:R-:W-:-:S05]  /*1260*/  IMAD.IADD R31, R13, 0x1, -R28 ;  /* 0x000000010d1f7824 */ /* 0x008fca00078e0a1c */
[----:B------:R-:W-:-:S04]  /*1270*/  IABS R32, R31 ;  /* 0x0000001f00207213 */ /* 0x000fc80000000000 */
[----:B----4-:R-:W-:-:S04]  /*1280*/  IADD3 R21, PT, PT, R21, -R32, RZ ;  /* 0x8000002015157210 */ /* 0x010fc80007ffe0ff */
[----:B-----5:R-:W-:-:S04]  /*1290*/  VIADDMNMX R21, R30, -R13, R21, !PT ;  /* 0x8000000d1e157246 */ /* 0x020fc80007800115 */
[----:B------:R-:W-:-:S05]  /*12a0*/  VIADDMNMX R21, R29, -R28, R21, !PT ;  /* 0x8000001c1d157246 */ /* 0x000fca0007800115 */
[----:B------:R0:W-:Y:S04]  /*12b0*/  ST.E desc[UR36][R10.64+0x4], R21 ;  /* 0x000004150a007985 */ /* 0x0001e8000c101924 */
[----:B------:R3:W4:Y:S04]  /*12c0*/  LD.E R28, desc[UR36][R6.64] ;  /* 0x00000024061c7980 */ /* 0x000728000c101900 */
[----:B--2---:R-:W2:Y:S04]  /*12d0*/  LD.E R29, desc[UR36][R8.64+0x4] ;  /* 0x00000424081d7980 */ /* 0x004ea8000c101900 */
[----:B------:R5:W2:Y:S01]  /*12e0*/  LD.E R30, desc[UR36][R8.64+0x8] ;  /* 0x00000824081e7980 */ /* 0x000aa2000c101900 */
[----:B------:R-:W-:Y:S01]  /*12f0*/  IADD3 R15, PT, PT, R15, 0x4, RZ ;  /* 0x000000040f0f7810 */ /* 0x000fe20007ffe0ff */
[----:B------:R-:W-:Y:S01]  /*1300*/  VIADD R12, R12, 0x4 ;  /* 0x000000040c0c7836 */ /* 0x000fe20000000000 */
[----:B---3--:R-:W-:-:S02]  /*1310*/  IADD3 R6, P4, PT, R6, 0x10, RZ ;  /* 0x0000001006067810 */ /* 0x008fc40007f9e0ff */
[----:B------:R-:W-:-:S03]  /*1320*/  ISETP.NE.AND P2, PT, R15, RZ, PT ;  /* 0x000000ff0f00720c */ /* 0x000fc60003f45270 */
[----:B------:R-:W-:Y:S01]  /*1330*/  IMAD.X R7, RZ, RZ, R7, P4 ;  /* 0x000000ffff077224 */ /* 0x000fe200020e0607 */
[----:B-----5:R-:W-:-:S04]  /*1340*/  IADD3 R8, P5, PT, R8, 0x10, RZ ;  /* 0x0000001008087810 */ /* 0x020fc80007fbe0ff */
[----:B------:R-:W-:Y:S01]  /*1350*/  IADD3.X R9, PT, PT, RZ, R9, RZ, P5, !PT ;  /* 0x00000009ff097210 */ /* 0x000fe20002ffe4ff */
[----:B----4-:R-:W-:-:S05]  /*1360*/  IMAD.IADD R31, R13, 0x1, -R28 ;  /* 0x000000010d1f7824 */ /* 0x010fca00078e0a1c */
[----:B------:R-:W-:-:S05]  /*1370*/  IABS R32, R31 ;  /* 0x0000001f00207213 */ /* 0x000fca0000000000 */
[----:B--2---:R-:W-:-:S05]  /*1380*/  IMAD.IADD R29, R29, 0x1, -R32 ;  /* 0x000000011d1d7824 */ /* 0x004fca00078e0a20 */
[----:B------:R-:W-:-:S04]  /*1390*/  VIADDMNMX R29, R30, -R13, R29, !PT ;  /* 0x8000000d1e1d7246 */ /* 0x000fc8000780011d */
[----:B------:R-:W-:Y:S02]  /*13a0*/  VIADDMNMX R29, R21, -R28, R29, !PT ;  /* 0x8000001c151d7246 */ /* 0x000fe4000780011d */
[----:B0-----:R-:W-:-:S03]  /*13b0*/  IADD3 R21, P3, PT, R10, 0x10, RZ ;  /* 0x000000100a157810 */ /* 0x001fc60007f7e0ff */
[----:B------:R0:W-:Y:S02]  /*13c0*/  ST.E desc[UR36][R10.64+0x8], R29 ;  /* 0x0000081d0a007985 */ /* 0x0001e4000c101924 */
[----:B------:R-:W-:Y:S01]  /*13d0*/  IMAD.X R32, RZ, RZ, R11, P3 ;  /* 0x000000ffff207224 */ /* 0x000fe200018e060b */
[----:B------:R-:W-:Y:S07]  /*13e0*/  @P2 BRA `(.L_x_191) ;  /* 0xfffffffc003c2947 */ /* 0x000fee000383ffff */
[----:B------:R-:W-:Y:S05]  /*13f0*/  BSYNC.RECONVERGENT B3 ;  /* 0x0000000000037941 */ /* 0x000fea0003800200 */
.L_x_190:
[----:B0-----:R-:W-:-:S07]  /*1400*/  VIADD R29, R12, 0x1 ;  /* 0x000000010c1d7836 */ /* 0x001fce0000000000 */
.L_x_189:
[----:B------:R-:W-:Y:S05]  /*1410*/  BSYNC.RECONVERGENT B2 ;  /* 0x0000000000027941 */ /* 0x000fea0003800200 */
.L_x_188:
[----:B------:R-:W-:-:S04]  /*1420*/  IADD3 R34, PT, PT, R27, -0x1, RZ ;  /* 0xffffffff1b227810 */ /* 0x000fc80007ffe0ff */
        /* <DEDUP_REMOVED lines=10> */
[----:B------:R-:W-:Y:S01]  /*14d0*/  IMAD.SHL.U32 R21, R14, 0x4, RZ ;  /* 0x000000040e157824 */ /* 0x000fe200078e00ff */
[----:B------:R-:W-:-:S04]  /*14e0*/  LOP3.LUT R34, R34, 0x3, RZ, 0xc0, !PT ;  /* 0x0000000322227812 */ /* 0x000fc800078ec0ff */
[----:B------:R-:W-:Y:S01]  /*14f0*/  ISETP.NE.AND P2, PT, R34, 0x1, PT ;  /* 0x000000012200780c */ /* 0x000fe20003f45270 */
[----:B------:R-:W2:Y:S02]  /*1500*/  LDC R21, c[0x3][R21] ;  /* 0x00c0000015157b82 */ /* 0x000ea40000000800 */
[----:B--2---:R-:W-:-:S05]  /*1510*/  IMAD.IADD R14, R21, 0x1, -R28 ;  /* 0x00000001150e7824 */ /* 0x004fca00078e0a1c */
        /* <DEDUP_REMOVED lines=8> */
[----:B------:R-:W3:Y:S03]  /*15a0*/  LD.E R30, desc[UR36][R8.64] ;  /* 0x00000024081e7980 */ /* 0x000ee6000c101900 */
[----:B------:R-:W-:-:S06]  /*15b0*/  IMAD.WIDE.U32 R28, R35, 0x4, R22 ;  /* 0x00000004231c7825 */ /* 0x000fcc00078e0016 */
[----:B------:R-:W4:Y:S02]  /*15c0*/  LD.E R28, desc[UR36][R28.64] ;  /* 0x000000241c1c7980 */ /* 0x000f24000c101900 */
[----:B----4-:R-:W-:-:S05]  /*15d0*/  IMAD.IADD R31, R21, 0x1, -R28 ;  /* 0x00000001151f7824 */ /* 0x010fca00078e0a1c */
[----:B------:R-:W-:-:S04]  /*15e0*/  IABS R31, R31 ;  /* 0x0000001f001f7213 */ /* 0x000fc80000000000 */
[----:B---3--:R-:W-:Y:S01]  /*15f0*/  IADD3 R32, PT, PT, R30, -R31, RZ ;  /* 0x8000001f1e207210 */ /* 0x008fe20007ffe0ff */
        /* <DEDUP_REMOVED lines=12> */
[----:B--2---:R-:W-:-:S05]  /*16c0*/  IMAD.IADD R28, R21, 0x1, -R6 ;  /* 0x00000001151c7824 */ /* 0x004fca00078e0a06 */
[----:B------:R-:W-:-:S05]  /*16d0*/  IABS R29, R28 ;  /* 0x0000001c001d7213 */ /* 0x000fca0000000000 */
[----:B----4-:R-:W-:-:S05]  /*16e0*/  IMAD.IADD R28, R8, 0x1, -R29 ;  /* 0x00000001081c7824 */ /* 0x010fca00078e0a1d */
[----:B-----5:R-:W-:-:S04]  /*16f0*/  VIADDMNMX R21, R10, -R21, R28, !PT ;  /* 0x800000150a157246 */ /* 0x020fc8000780011c */
[----:B---3--:R-:W-:-:S05]  /*1700*/  VIADDMNMX R21, R12, -R6, R21, !PT ;  /* 0x800000060c157246 */ /* 0x008fca0007800115 */
[----:B------:R4:W-:Y:S02]  /*1710*/  ST.E desc[UR36][R14.64+0x8], R21 ;  /* 0x000008150e007985 */ /* 0x0009e4000c101924 */
.L_x_187:
[----:B------:R-:W-:Y:S05]  /*1720*/  BSYNC.RECONVERGENT B1 ;  /* 0x0000000000017941 */ /* 0x000fea0003800200 */
.L_x_186:
[----:B0-----:R-:W-:Y:S01]  /*1730*/  MOV R6, R4 ;  /* 0x0000000400067202 */ /* 0x001fe20000000f00 */
[----:B------:R-:W-:Y:S01]  /*1740*/  IMAD.MOV.U32 R7, RZ, RZ, R5 ;  /* 0x000000ffff077224 */ /* 0x000fe200078e0005 */
[----:B------:R-:W-:Y:S06]  /*1750*/  @P1 BRA `(.L_x_192) ;  /* 0xfffffff400f01947 */ /* 0x000fec000383ffff */
.L_x_185:
[----:B------:R-:W-:Y:S05]  /*1760*/  BSYNC.RECONVERGENT B0 ;  /* 0x0000000000007941 */ /* 0x000fea0003800200 */
.L_x_184:
[----:B------:R-:W-:Y:S01]  /*1770*/  IMAD.WIDE R2, R27, 0x4, R2 ;  /* 0x000000041b027825 */ /* 0x000fe200078e0202 */
[----:B0-----:R-:W0:Y:S05]  /*1780*/  LDC.64 R6, c[0x0][0x388] ;  /* 0x0000e200ff067b82 */ /* 0x001e2a0000000a00 */
[----:B------:R-:W5:Y:S01]  /*1790*/  LD.E R2, desc[UR36][R2.64+-0x4] ;  /* 0xfffffc2402027980 */ /* 0x000f62000c101900 */
[----:B0-----:R-:W-:Y:S01]  /*17a0*/  IMAD.WIDE R6, R24, 0x4, R6 ;  /* 0x0000000418067825 */ /* 0x001fe200078e0206 */
[----:B------:R-:W-:-:S04]  /*17b0*/  MOV R24, 0x0 ;  /* 0x0000000000187802 */ /* 0x000fc80000000f00 */
[----:B------:R0:W0:Y:S01]  /*17c0*/  LDC.64 R8, c[0x4][R24] ;  /* 0x0100000018087b82 */ /* 0x0000220000000a00 */
[----:B-----5:R0:W-:Y:S01]  /*17d0*/  REDG.E.ADD.STRONG.GPU desc[UR36][R6.64], R2 ;  /* 0x000000020600798e */ /* 0x0201e2000c12e124 */
[----:B------:R-:W-:Y:S01]  /*17e0*/  IMAD.MOV.U32 R4, RZ, RZ, R22 ;  /* 0x000000ffff047224 */ /* 0x000fe200078e0016 */
[----:B------:R-:W-:-:S07]  /*17f0*/  MOV R5, R23 ;  /* 0x0000001700057202 */ /* 0x000fce0000000f00 */
[----:B----4-:R-:W-:-:S07]  /*1800*/  LEPC R20, `(.L_x_193) ;  /* 0x000000001014794e */ /* 0x010fce0000000000 */
[----:B0123--:R-:W-:Y:S05]  /*1810*/  CALL.ABS.NOINC R8 ;  /* 0x0000000008007343 */ /* 0x00ffea0003c00000 */
.L_x_193:
[----:B------:R0:W1:Y:S01]  /*1820*/  LDC.64 R2, c[0x4][R24] ;  /* 0x0100000018027b82 */ /* 0x0000620000000a00 */
[----:B------:R-:W-:Y:S01]  /*1830*/  IMAD.MOV.U32 R4, RZ, RZ, R16 ;  /* 0x000000ffff047224 */ /* 0x000fe200078e0010 */
[----:B------:R-:W-:-:S07]  /*1840*/  MOV R5, R17 ;  /* 0x0000001100057202 */ /* 0x000fce0000000f00 */
[----:B------:R-:W-:-:S07]  /*1850*/  LEPC R20, `(.L_x_194) ;  /* 0x000000001014794e */ /* 0x000fce0000000000 */
[----:B01----:R-:W-:Y:S05]  /*1860*/  CALL.ABS.NOINC R2 ;  /* 0x0000000002007343 */ /* 0x003fea0003c00000 */
.L_x_194:
[----:B------:R-:W0:Y:S01]  /*1870*/  LDC.64 R24, c[0x4][R24] ;  /* 0x0100000018187b82 */ /* 0x000e220000000a00 */
[----:B------:R-:W-:Y:S01]  /*1880*/  IMAD.MOV.U32 R4, RZ, RZ, R18 ;  /* 0x000000ffff047224 */ /* 0x000fe200078e0012 */
[----:B------:R-:W-:-:S07]  /*1890*/  MOV R5, R19 ;  /* 0x0000001300057202 */ /* 0x000fce0000000f00 */
[----:B------:R-:W-:-:S07]  /*18a0*/  LEPC R20, `(.L_x_195) ;  /* 0x000000001014794e */ /* 0x000fce0000000000 */
[----:B0-----:R-:W-:Y:S05]  /*18b0*/  CALL.ABS.NOINC R24 ;  /* 0x0000000018007343 */ /* 0x001fea0003c00000 */
.L_x_195:
[----:B------:R-:W-:Y:S05]  /*18c0*/  EXIT ;  /* 0x000000000000794d */ /* 0x000fea0003800000 */
.L_x_196:
        /* <DEDUP_REMOVED lines=11> */
.L_x_217:


//--------------------- .text.createChildren      --------------------------
	.section	.text.createChildren,"ax",@progbits
	.align	128
        .global         createChildren
        .type           createChildren,@function
        .size           createChildren,(.L_x_218 - createChildren)
        .other          createChildren,@"STO_CUDA_ENTRY STV_DEFAULT"
createChildren:
.text.createChildren:
[----:B------:R-:W-:Y:S01]  /*0000*/  LDC R1, c[0x0][0x37c] ;  /* 0x0000df00ff017b82 */ /* 0x000fe20000000800 */
[----:B------:R-:W0:Y:S01]  /*0010*/  S2R R0, SR_CTAID.X ;  /* 0x0000000000007919 */ /* 0x000e220000002500 */
[----:B------:R-:W0:Y:S06]  /*0020*/  LDCU UR4, c[0x0][0x360] ;  /* 0x00006c00ff0477ac */ /* 0x000e2c0008000800 */
[----:B------:R-:W1:Y:S01]  /*0030*/  LDC.64 R4, c[0x0][0x398] ;  /* 0x0000e600ff047b82 */ /* 0x000e620000000a00 */
[----:B------:R-:W0:Y:S01]  /*0040*/  S2R R3, SR_TID.X ;  /* 0x0000000000037919 */ /* 0x000e220000002100 */
[----:B------:R-:W2:Y:S01]  /*0050*/  LDCU.64 UR6, c[0x0][0x358] ;  /* 0x00006b00ff0677ac */ /* 0x000ea20008000a00 */
[----:B0-----:R-:W-:-:S05]  /*0060*/  IMAD R0, R0, UR4, R3 ;  /* 0x0000000400007c24 */ /* 0x001fca000f8e0203 */
[----:B------:R-:W0:Y:S01]  /*0070*/  LDC R3, c[0x3][0x5468] ;  /* 0x00d51a00ff037b82 */ /* 0x000e220000000800 */
[----:B-1----:R-:W-:-:S05]  /*0080*/  IMAD.WIDE R4, R0, 0x4, R4 ;  /* 0x0000000400047825 */ /* 0x002fca00078e0204 */
[----:B--2---:R1:W5:Y:S01]  /*0090*/  LDG.E R2, desc[UR6][R4.64] ;  /* 0x0000000604027981 */ /* 0x004362000c1e1900 */
[----:B0-----:R-:W-:-:S13]  /*00a0*/  ISETP.GE.AND P0, PT, R3, 0x2, PT ;  /* 0x000000020300780c */ /* 0x001fda0003f06270 */
[----:B-1----:R-:W-:Y:S05]  /*00b0*/  @!P0 BRA `(.L_x_197) ;  /* 0x0000000c00a08947 */ /* 0x002fea0003800000 */
[----:B------:R-:W-:Y:S01]  /*00c0*/  ISETP.GE.U32.AND P0, PT, R3, 0x8, PT ;  /* 0x000000080300780c */ /* 0x000fe20003f06070 */
[----:B------:R-:W-:Y:S01]  /*00d0*/  HFMA2 R6, -RZ, RZ, 0, 0 ;  /* 0x00000000ff067431 */ /* 0x000fe200000001ff */
[----:B------:R-:W-:-:S04]  /*00e0*/  SHF.R.U32.HI R4, RZ, 0x1, R3 ;  /* 0x00000001ff047819 */ /* 0x000fc80000011603 */
[----:B------:R-:W-:-:S07]  /*00f0*/  LOP3.LUT R7, R4, 0x3, RZ, 0xc0, !PT ;  /* 0x0000000304077812 */ /* 0x000fce00078ec0ff */
[----:B------:R-:W-:Y:S05]  /*0100*/  @!P0 BRA `(.L_x_198) ;  /* 0x0000000c003c8947 */ /* 0x000fea0003800000 */
[----:B------:R-:W0:Y:S01]  /*0110*/  LDCU.64 UR4, c[0x0][0x390] ;  /* 0x00007200ff0477ac */ /* 0x000e220008000a00 */
[----:B------:R-:W-:-:S04]  /*0120*/  LOP3.LUT R6, R4, 0x3ffffffc, RZ, 0xc0, !PT ;  /* 0x3ffffffc04067812 */ /* 0x000fc800078ec0ff */
[----:B------:R-:W-:-:S04]  /*0130*/  IADD3 R8, PT, PT, -R6, RZ, RZ ;  /* 0x000000ff06087210 */ /* 0x000fc80007ffe1ff */
[----:B------:R-:W-:Y:S01]  /*0140*/  ISETP.GE.AND P0, PT, R8, RZ, PT ;  /* 0x000000ff0800720c */ /* 0x000fe20003f06270 */
[----:B0-----:R-:W-:-:S04]  /*0150*/  UIADD3 UR4, UP0, UPT, UR4, 0x8, URZ ;  /* 0x0000000804047890 */ /* 0x001fc8000ff1e0ff */
[----:B------:R-:W-:Y:S02]  /*0160*/  UIADD3.X UR5, UPT, UPT, URZ, UR5, URZ, UP0, !UPT ;  /* 0x00000005ff057290 */ /* 0x000fe400087fe4ff */
[----:B------:R-:W-:-:S04]  /*0170*/  MOV R4, UR4 ;  /* 0x0000000400047c02 */ /* 0x000fc80008000f00 */
[----:B------:R-:W-:Y:S02]  /*0180*/  MOV R5, UR5 ;  /* 0x0000000500057c02 */ /* 0x000fe40008000f00 */
[----:B------:R-:W-:Y:S05]  /*0190*/  @P0 BRA `(.L_x_199) ;  /* 0x00000008009c0947 */ /* 0x000fea0003800000 */
[----:B------:R-:W-:Y:S02]  /*01a0*/  IADD3 R9, PT, PT, -R8, RZ, RZ ;  /* 0x000000ff08097210 */ /* 0x000fe40007ffe1ff */
[----:B------:R-:W-:Y:S02]  /*01b0*/  PLOP3.LUT P0, PT, PT, PT, PT, 0x80, 0x8 ;  /* 0x000000000008781c */ /* 0x000fe40003f0f070 */
[----:B------:R-:W-:-:S13]  /*01c0*/  ISETP.GT.AND P1, PT, R9, 0xc, PT ;  /* 0x0000000c0900780c */ /* 0x000fda0003f24270 */
[----:B------:R-:W-:Y:S05]  /*01d0*/  @!P1 BRA `(.L_x_200) ;  /* 0x0000000400a09947 */ /* 0x000fea0003800000 */
[----:B------:R-:W-:-:S13]  /*01e0*/  PLOP3.LUT P0, PT, PT, PT, PT, 0x8, 0x80 ;  /* 0x000000000080781c */ /* 0x000fda0003f0e170 */
.L_x_201:
[----:B------:R-:W2:Y:S01]  /*01f0*/  LDG.E R9, desc[UR6][R4.64+-0x8] ;  /* 0xfffff80604097981 */ /* 0x000ea2000c1e1900 */
[----:B-1----:R-:W0:Y:S08]  /*0200*/  LDC.64 R10, c[0x0][0x380] ;  /* 0x0000e000ff0a7b82 */ /* 0x002e300000000a00 */
[----:B------:R-:W1:Y:S01]  /*0210*/  LDC.64 R12, c[0x0][0x388] ;  /* 0x0000e200ff0c7b82 */ /* 0x000e620000000a00 */
[----:B--2---:R-:W-:-:S04]  /*0220*/  IMAD R9, R0, R3, R9 ;  /* 0x0000000300097224 */ /* 0x004fc800078e0209 */
[----:B0-----:R-:W-:-:S05]  /*0230*/  IMAD.WIDE R14, R9, 0x4, R10 ;  /* 0x00000004090e7825 */ /* 0x001fca00078e020a */
[----:B------:R-:W2:Y:S01]  /*0240*/  LDG.E R23, desc[UR6][R14.64] ;  /* 0x000000060e177981 */ /* 0x000ea2000c1e1900 */
[----:B-1----:R-:W-:-:S05]  /*0250*/  IMAD.WIDE R16, R9, 0x4, R12 ;  /* 0x0000000409107825 */ /* 0x002fca00078e020c */
[----:B--2---:R0:W-:Y:S04]  /*0260*/  STG.E desc[UR6][R16.64], R23 ;  /* 0x0000001710007986 */ /* 0x0041e8000c101906 */
[----:B------:R-:W2:Y:S02]  /*0270*/  LDG.E R9, desc[UR6][R4.64+-0x4] ;  /* 0xfffffc0604097981 */ /* 0x000ea4000c1e1900 */
[----:B--2---:R-:W-:-:S04]  /*0280*/  IMAD R9, R0, R3, R9 ;  /* 0x0000000300097224 */ /* 0x004fc800078e0209 */
[----:B------:R-:W-:-:S05]  /*0290*/  IMAD.WIDE R18, R9, 0x4, R10 ;  /* 0x0000000409127825 */ /* 0x000fca00078e020a */
[----:B------:R-:W2:Y:S01]  /*02a0*/  LDG.E R25, desc[UR6][R18.64] ;  /* 0x0000000612197981 */ /* 0x000ea2000c1e1900 */
[----:B------:R-:W-:-:S05]  /*02b0*/  IMAD.WIDE R20, R9, 0x4, R12 ;  /* 0x0000000409147825 */ /* 0x000fca00078e020c */
[----:B--2---:R1:W-:Y:S04]  /*02c0*/  STG.E desc[UR6][R20.64], R25 ;  /* 0x0000001914007986 */ /* 0x0043e8000c101906 */
[----:B------:R-:W2:Y:S02]  /*02d0*/  LDG.E R9, desc[UR6][R4.64] ;  /* 0x0000000604097981 */ /* 0x000ea4000c1e1900 */
[----:B--2---:R-:W-:-:S04]  /*02e0*/  IMAD R9, R0, R3, R9 ;  /* 0x0000000300097224 */ /* 0x004fc800078e0209 */
[----:B------:R-:W-:-:S05]  /*02f0*/  IMAD.WIDE R14, R9, 0x4, R10 ;  /* 0x00000004090e7825 */ /* 0x000fca00078e020a */
[----:B------:R-:W2:Y:S01]  /*0300*/  LDG.E R27, desc[UR6][R14.64] ;  /* 0x000000060e1b7981 */ /* 0x000ea2000c1e1900 */
[----:B0-----:R-:W-:-:S05]  /*0310*/  IMAD.WIDE R16, R9, 0x4, R12 ;  /* 0x0000000409107825 */ /* 0x001fca00078e020c */
[----:B--2---:R0:W-:Y:S04]  /*0320*/  STG.E desc[UR6][R16.64], R27 ;  /* 0x0000001b10007986 */ /* 0x0041e8000c101906 */
[----:B------:R-:W2:Y:S02]  /*0330*/  LDG.E R9, desc[UR6][R4.64+0x4] ;  /* 0x0000040604097981 */ /* 0x000ea4000c1e1900 */
[----:B--2---:R-:W-:-:S04]  /*0340*/  IMAD R9, R0, R3, R9 ;  /* 0x0000000300097224 */ /* 0x004fc800078e0209 */
[----:B------:R-:W-:-:S05]  /*0350*/  IMAD.WIDE R18, R9, 0x4, R10 ;  /* 0x0000000409127825 */ /* 0x000fca00078e020a */
[----:B------:R-:W2:Y:S01]  /*0360*/  LDG.E R23, desc[UR6][R18.64] ;  /* 0x0000000612177981 */ /* 0x000ea2000c1e1900 */
[----:B-1----:R-:W-:-:S05]  /*0370*/  IMAD.WIDE R20, R9, 0x4, R12 ;  /* 0x0000000409147825 */ /* 0x002fca00078e020c */
        /* <DEDUP_REMOVED lines=57> */
[----:B------:R-:W-:-:S06]  /*0710*/  IMAD.WIDE R18, R9, 0x4, R10 ;  /* 0x0000000409127825 */ /* 0x000fcc00078e020a */
[----:B------:R-:W2:Y:S01]  /*0720*/  LDG.E R19, desc[UR6][R18.64] ;  /* 0x0000000612137981 */ /* 0x000ea2000c1e1900 */
[----:B-1----:R-:W-:-:S05]  /*0730*/  IMAD.WIDE R20, R9, 0x4, R12 ;  /* 0x0000000409147825 */ /* 0x002fca00078e020c */
[----:B--2---:R1:W-:Y:S04]  /*0740*/  STG.E desc[UR6][R20.64], R19 ;  /* 0x0000001314007986 */ /* 0x0043e8000c101906 */
[----:B------:R-:W2:Y:S02]  /*0750*/  LDG.E R9, desc[UR6][R4.64+0x30] ;  /* 0x0000300604097981 */ /* 0x000ea4000c1e1900 */
[----:B--2---:R-:W-:-:S04]  /*0760*/  IMAD R9, R0, R3, R9 ;  /* 0x0000000300097224 */ /* 0x004fc800078e0209 */
[----:B------:R-:W-:-:S06]  /*0770*/  IMAD.WIDE R14, R9, 0x4, R10 ;  /* 0x00000004090e7825 */ /* 0x000fcc00078e020a */
[----:B------:R-:W2:Y:S01]  /*0780*/  LDG.E R15, desc[UR6][R14.64] ;  /* 0x000000060e0f7981 */ /* 0x000ea2000c1e1900 */
[----:B0-----:R-:W-:-:S05]  /*0790*/  IMAD.WIDE R16, R9, 0x4, R12 ;  /* 0x0000000409107825 */ /* 0x001fca00078e020c */
[----:B--2---:R1:W-:Y:S04]  /*07a0*/  STG.E desc[UR6][R16.64], R15 ;  /* 0x0000000f10007986 */ /* 0x0043e8000c101906 */
[----:B------:R-:W2:Y:S01]  /*07b0*/  LDG.E R9, desc[UR6][R4.64+0x34] ;  /* 0x0000340604097981 */ /* 0x000ea2000c1e1900 */
[----:B------:R-:W-:Y:S01]  /*07c0*/  IADD3 R8, PT, PT, R8, 0x10, RZ ;  /* 0x0000001008087810 */ /* 0x000fe20007ffe0ff */
[----:B--2---:R-:W-:-:S04]  /*07d0*/  IMAD R9, R0, R3, R9 ;  /* 0x0000000300097224 */ /* 0x004fc800078e0209 */
[----:B------:R-:W-:-:S06]  /*07e0*/  IMAD.WIDE R10, R9, 0x4, R10 ;  /* 0x00000004090a7825 */ /* 0x000fcc00078e020a */
[----:B------:R-:W2:Y:S01]  /*07f0*/  LDG.E R11, desc[UR6][R10.64] ;  /* 0x000000060a0b7981 */ /* 0x000ea2000c1e1900 */
[----:B------:R-:W-:Y:S01]  /*0800*/  ISETP.GE.AND P1, PT, R8, -0xc, PT ;  /* 0xfffffff40800780c */ /* 0x000fe20003f26270 */
[----:B------:R-:W-:Y:S01]  /*0810*/  IMAD.WIDE R12, R9, 0x4, R12 ;  /* 0x00000004090c7825 */ /* 0x000fe200078e020c */
[----:B------:R-:W-:-:S04]  /*0820*/  IADD3 R4, P2, PT, R4, 0x40, RZ ;  /* 0x0000004004047810 */ /* 0x000fc80007f5e0ff */
[----:B------:R-:W-:Y:S01]  /*0830*/  IADD3.X R5, PT, PT, RZ, R5, RZ, P2, !PT ;  /* 0x00000005ff057210 */ /* 0x000fe200017fe4ff */
[----:B--2---:R1:W-:Y:S06]  /*0840*/  STG.E desc[UR6][R12.64], R11 ;  /* 0x0000000b0c007986 */ /* 0x0043ec000c101906 */
[----:B------:R-:W-:Y:S05]  /*0850*/  @!P1 BRA `(.L_x_201) ;  /* 0xfffffff800649947 */ /* 0x000fea000383ffff */
.L_x_200:
[----:B------:R-:W-:-:S04]  /*0860*/  IADD3 R9, PT, PT, -R8, RZ, RZ ;  /* 0x000000ff08097210 */ /* 0x000fc80007ffe1ff */
[----:B------:R-:W-:-:S13]  /*0870*/  ISETP.GT.AND P1, PT, R9, 0x4, PT ;  /* 0x000000040900780c */ /* 0x000fda0003f24270 */
[----:B------:R-:W-:Y:S05]  /*0880*/  @!P1 BRA `(.L_x_202) ;  /* 0x0000000000d89947 */ /* 0x000fea0003800000 */
        /* <DEDUP_REMOVED lines=38> */
[----:B------:R-:W3:Y:S02]  /*0af0*/  LDG.E R9, desc[UR6][R4.64+0x10] ;  /* 0x0000100604097981 */ /* 0x000ee4000c1e1900 */
[----:B---3--:R-:W-:-:S04]  /*0b00*/  IMAD R9, R0, R3, R9 ;  /* 0x0000000300097224 */ /* 0x008fc800078e0209 */
[----:B------:R-:W-:-:S06]  /*0b10*/  IMAD.WIDE R14, R9, 0x4, R10 ;  /* 0x00000004090e7825 */ /* 0x000fcc00078e020a */
[----:B------:R-:W3:Y:S01]  /*0b20*/  LDG.E R15, desc[UR6][R14.64] ;  /* 0x000000060e0f7981 */ /* 0x000ee2000c1e1900 */
[----:B0-----:R-:W-:-:S05]  /*0b30*/  IMAD.WIDE R16, R9, 0x4, R12 ;  /* 0x0000000409107825 */ /* 0x001fca00078e020c */
[----:B---3--:R2:W-:Y:S04]  /*0b40*/  STG.E desc[UR6][R16.64], R15 ;  /* 0x0000000f10007986 */ /* 0x0085e8000c101906 */
[----:B------:R-:W3:Y:S02]  /*0b50*/  LDG.E R9, desc[UR6][R4.64+0x14] ;  /* 0x0000140604097981 */ /* 0x000ee4000c1e1900 */
[----:B---3--:R-:W-:-:S04]  /*0b60*/  IMAD R9, R0, R3, R9 ;  /* 0x0000000300097224 */ /* 0x008fc800078e0209 */
[----:B------:R-:W-:-:S06]  /*0b70*/  IMAD.WIDE R10, R9, 0x4, R10 ;  /* 0x00000004090a7825 */ /* 0x000fcc00078e020a */
[----:B------:R-:W3:Y:S01]  /*0b80*/  LDG.E R11, desc[UR6][R10.64] ;  /* 0x000000060a0b7981 */ /* 0x000ee2000c1e1900 */
[----:B------:R-:W-:Y:S01]  /*0b90*/  IMAD.WIDE R12, R9, 0x4, R12 ;  /* 0x00000004090c7825 */ /* 0x000fe200078e020c */
[----:B------:R-:W-:Y:S02]  /*0ba0*/  IADD3 R4, P1, PT, R4, 0x20, RZ ;  /* 0x0000002004047810 */ /* 0x000fe40007f3e0ff */
[----:B------:R-:W-:Y:S02]  /*0bb0*/  PLOP3.LUT P0, PT, PT, PT, PT, 0x8, 0x80 ;  /* 0x000000000080781c */ /* 0x000fe40003f0e170 */
[----:B------:R-:W-:Y:S02]  /*0bc0*/  IADD3.X R5, PT, PT, RZ, R5, RZ, P1, !PT ;  /* 0x00000005ff057210 */ /* 0x000fe40000ffe4ff */
[----:B------:R-:W-:Y:S01]  /*0bd0*/  IADD3 R8, PT, PT, R8, 0x8, RZ ;  /* 0x0000000808087810 */ /* 0x000fe20007ffe0ff */
[----:B---3--:R2:W-:Y:S08]  /*0be0*/  STG.E desc[UR6][R12.64], R11 ;  /* 0x0000000b0c007986 */ /* 0x0085f0000c101906 */
.L_x_202:
[----:B------:R-:W-:-:S13]  /*0bf0*/  ISETP.NE.OR P0, PT, R8, RZ, P0 ;  /* 0x000000ff0800720c */ /* 0x000fda0000705670 */
[----:B------:R-:W-:Y:S05]  /*0c00*/  @!P0 BRA `(.L_x_198) ;  /* 0x00000000007c8947 */ /* 0x000fea0003800000 */
.L_x_199:
[----:B---3--:R-:W3:Y:S01]  /*0c10*/  LDG.E R9, desc[UR6][R4.64+-0x8] ;  /* 0xfffff80604097981 */ /* 0x008ee2000c1e1900 */
[----:B-12---:R-:W0:Y:S08]  /*0c20*/  LDC.64 R10, c[0x0][0x380] ;  /* 0x0000e000ff0a7b82 */ /* 0x006e300000000a00 */
[----:B------:R-:W1:Y:S01]  /*0c30*/  LDC.64 R12, c[0x0][0x388] ;  /* 0x0000e200ff0c7b82 */ /* 0x000e620000000a00 */
[----:B---3--:R-:W-:-:S04]  /*0c40*/  IMAD R9, R0, R3, R9 ;  /* 0x0000000300097224 */ /* 0x008fc800078e0209 */
[----:B0-----:R-:W-:-:S05]  /*0c50*/  IMAD.WIDE R14, R9, 0x4, R10 ;  /* 0x00000004090e7825 */ /* 0x001fca00078e020a */
[----:B------:R-:W2:Y:S01]  /*0c60*/  LDG.E R23, desc[UR6][R14.64] ;  /* 0x000000060e177981 */ /* 0x000ea2000c1e1900 */
[----:B-1----:R-:W-:-:S05]  /*0c70*/  IMAD.WIDE R16, R9, 0x4, R12 ;  /* 0x0000000409107825 */ /* 0x002fca00078e020c */
[----:B--2---:R0:W-:Y:S04]  /*0c80*/  STG.E desc[UR6][R16.64], R23 ;  /* 0x0000001710007986 */ /* 0x0041e8000c101906 */
[----:B------:R-:W2:Y:S02]  /*0c90*/  LDG.E R9, desc[UR6][R4.64+-0x4] ;  /* 0xfffffc0604097981 */ /* 0x000ea4000c1e1900 */
[----:B--2---:R-:W-:-:S04]  /*0ca0*/  IMAD R9, R0, R3, R9 ;  /* 0x0000000300097224 */ /* 0x004fc800078e0209 */
[----:B------:R-:W-:-:S06]  /*0cb0*/  IMAD.WIDE R18, R9, 0x4, R10 ;  /* 0x0000000409127825 */ /* 0x000fcc00078e020a */
[----:B------:R-:W2:Y:S01]  /*0cc0*/  LDG.E R19, desc[UR6][R18.64] ;  /* 0x0000000612137981 */ /* 0x000ea2000c1e1900 */
[----:B------:R-:W-:-:S05]  /*0cd0*/  IMAD.WIDE R20, R9, 0x4, R12 ;  /* 0x0000000409147825 */ /* 0x000fca00078e020c */
        /* <DEDUP_REMOVED lines=12> */
[----:B------:R-:W-:Y:S01]  /*0da0*/  ISETP.NE.AND P0, PT, R8, RZ, PT ;  /* 0x000000ff0800720c */ /* 0x000fe20003f05270 */
[----:B------:R-:W-:Y:S01]  /*0db0*/  IMAD.WIDE R12, R9, 0x4, R12 ;  /* 0x00000004090c7825 */ /* 0x000fe200078e020c */
[----:B------:R-:W-:-:S04]  /*0dc0*/  IADD3 R4, P1, PT, R4, 0x10, RZ ;  /* 0x0000001004047810 */ /* 0x000fc80007f3e0ff */
[----:B------:R-:W-:Y:S01]  /*0dd0*/  IADD3.X R5, PT, PT, RZ, R5, RZ, P1, !PT ;  /* 0x00000005ff057210 */ /* 0x000fe20000ffe4ff */
[----:B--2---:R3:W-:Y:S06]  /*0de0*/  STG.E desc[UR6][R12.64], R11 ;  /* 0x0000000b0c007986 */ /* 0x0047ec000c101906 */
[----:B------:R-:W-:Y:S05]  /*0df0*/  @P0 BRA `(.L_x_199) ;  /* 0xfffffffc00840947 */ /* 0x000fea000383ffff */
.L_x_198:
[----:B------:R-:W-:-:S13]  /*0e00*/  ISETP.NE.AND P0, PT, R7, RZ, PT ;  /* 0x000000ff0700720c */ /* 0x000fda0003f05270 */
[----:B------:R-:W-:Y:S05]  /*0e10*/  @!P0 BRA `(.L_x_197) ;  /* 0x0000000000488947 */ /* 0x000fea0003800000 */
[----:B-123--:R-:W0:Y:S01]  /*0e20*/  LDC.64 R10, c[0x0][0x390] ;  /* 0x0000e400ff0a7b82 */ /* 0x00ee220000000a00 */
[----:B------:R-:W-:-:S07]  /*0e30*/  IADD3 R14, PT, PT, -R7, RZ, RZ ;  /* 0x000000ff070e7210 */ /* 0x000fce0007ffe1ff */
[----:B------:R-:W1:Y:S08]  /*0e40*/  LDC.64 R4, c[0x0][0x380] ;  /* 0x0000e000ff047b82 */ /* 0x000e700000000a00 */
[----:B------:R-:W2:Y:S01]  /*0e50*/  LDC.64 R8, c[0x0][0x388] ;  /* 0x0000e200ff087b82 */ /* 0x000ea20000000a00 */
[----:B0-----:R-:W-:-:S03]  /*0e60*/  IMAD.WIDE.U32 R10, R6, 0x4, R10 ;  /* 0x00000004060a7825 */ /* 0x001fc600078e000a */
[----:B------:R-:W-:Y:S02]  /*0e70*/  MOV R12, R10 ;  /* 0x0000000a000c7202 */ /* 0x000fe40000000f00 */
[----:B------:R-:W-:-:S07]  /*0e80*/  MOV R13, R11 ;  /* 0x0000000b000d7202 */ /* 0x000fce0000000f00 */
.L_x_203:
[----:B------:R-:W3:Y:S01]  /*0e90*/  LDG.E R6, desc[UR6][R12.64] ;  /* 0x000000060c067981 */ /* 0x000ee2000c1e1900 */
[----:B------:R-:W-:Y:S01]  /*0ea0*/  IADD3 R14, PT, PT, R14, 0x1, RZ ;  /* 0x000000010e0e7810 */ /* 0x000fe20007ffe0ff */
[----:B0--3--:R-:W-:-:S04]  /*0eb0*/  IMAD R11, R0, R3, R6 ;  /* 0x00000003000b7224 */ /* 0x009fc800078e0206 */
[----:B-1----:R-:W-:-:S06]  /*0ec0*/  IMAD.WIDE R6, R11, 0x4, R4 ;  /* 0x000000040b067825 */ /* 0x002fcc00078e0204 */
[----:B------:R-:W3:Y:S01]  /*0ed0*/  LDG.E R7, desc[UR6][R6.64] ;  /* 0x0000000606077981 */ /* 0x000ee2000c1e1900 */
[----:B------:R-:W-:Y:S01]  /*0ee0*/  ISETP.NE.AND P0, PT, R14, RZ, PT ;  /* 0x000000ff0e00720c */ /* 0x000fe20003f05270 */
[----:B--2---:R-:W-:Y:S01]  /*0ef0*/  IMAD.WIDE R10, R11, 0x4, R8 ;  /* 0x000000040b0a7825 */ /* 0x004fe200078e0208 */
[----:B------:R-:W-:-:S04]  /*0f00*/  IADD3 R12, P1, PT, R12, 0x4, RZ ;  /* 0x000000040c0c7810 */ /* 0x000fc80007f3e0ff */
[----:B------:R-:W-:Y:S01]  /*0f10*/  IADD3.X R13, PT, PT, RZ, R13, RZ, P1, !PT ;  /* 0x0000000dff0d7210 */ /* 0x000fe20000ffe4ff */
[----:B---3--:R0:W-:Y:S06]  /*0f20*/  STG.E desc[UR6][R10.64], R7 ;  /* 0x000000070a007986 */ /* 0x0081ec000c101906 */
[----:B------:R-:W-:Y:S05]  /*0f30*/  @P0 BRA `(.L_x_203) ;  /* 0xfffffffc00d40947 */ /* 0x000fea000383ffff */
.L_x_197:
[----:B------:R-:W-:-:S13]  /*0f40*/  ISETP.GE.AND P0, PT, R3, 0x1, PT ;  /* 0x000000010300780c */ /* 0x000fda0003f06270 */
[----:B------:R-:W-:Y:S05]  /*0f50*/  @!P0 BRA `(.L_x_204) ;  /* 0x0000000800708947 */ /* 0x000fea0003800000 */
[----:B------:R-:W-:-:S04]  /*0f60*/  SHF.R.U32.HI R4, RZ, 0x1, R3 ;  /* 0x00000001ff047819 */ /* 0x000fc80000011603 */
[----:B0-----:R-:W-:-:S04]  /*0f70*/  VIADDMNMX.U32 R7, R4, 0x1, R3, !PT ;  /* 0x0000000104077846 */ /* 0x001fc80007800003 */
[CC--:B------:R-:W-:Y:S02]  /*0f80*/  IADD3 R5, PT, PT, -R4.reuse, R7.reuse, RZ ;  /* 0x0000000704057210 */ /* 0x0c0fe40007ffe1ff */
[----:B------:R-:W-:Y:S02]  /*0f90*/  IADD3 R7, PT, PT, R4, -R7, RZ ;  /* 0x8000000704077210 */ /* 0x000fe40007ffe0ff */
[----:B-123--:R-:W-:Y:S02]  /*0fa0*/  LOP3.LUT R13, R5, 0x7, RZ, 0xc0, !PT ;  /* 0x00000007050d7812 */ /* 0x00efe400078ec0ff */
[----:B------:R-:W-:Y:S02]  /*0fb0*/  ISETP.GT.U32.AND P1, PT, R7, -0x8, PT ;  /* 0xfffffff80700780c */ /* 0x000fe40003f24070 */
[----:B------:R-:W-:-:S11]  /*0fc0*/  ISETP.NE.AND P0, PT, R13, RZ, PT ;  /* 0x000000ff0d00720c */ /* 0x000fd60003f05270 */
[----:B------:R-:W-:Y:S05]  /*0fd0*/  @P1 BRA `(.L_x_205) ;  /* 0x0000000400301947 */ /* 0x000fea0003800000 */
[----:B------:R-:W0:Y:S01]  /*0fe0*/  LDCU.64 UR4, c[0x0][0x390] ;  /* 0x00007200ff0477ac */ /* 0x000e220008000a00 */
[----:B------:R-:W-:Y:S02]  /*0ff0*/  SHF.L.U32 R6, R3, 0x1, RZ ;  /* 0x0000000103067819 */ /* 0x000fe400000006ff */
[----:B------:R-:W-:Y:S02]  /*1000*/  LOP3.LUT R12, R5, 0xfffffff8, RZ, 0xc0, !PT ;  /* 0xfffffff8050c7812 */ /* 0x000fe400078ec0ff */
[----:B------:R-:W-:Y:S02]  /*1010*/  LOP3.LUT R6, R6, 0xfffffffc, RZ, 0xc0, !PT ;  /* 0xfffffffc06067812 */ /* 0x000fe400078ec0ff */
[----:B------:R-:W-:Y:S02]  /*1020*/  IADD3 R12, PT, PT, -R12, RZ, RZ ;  /* 0x000000ff0c0c7210 */ /* 0x000fe40007ffe1ff */
[----:B0-----:R-:W-:Y:S02]  /*1030*/  IADD3 R14, P1, PT, R6, UR4, RZ ;  /* 0x00000004060e7c10 */ /* 0x001fe4000ff3e0ff */
[----:B------:R-:W-:-:S02]  /*1040*/  SHF.R.U32.HI R6, RZ, 0x1f, R3 ;  /* 0x0000001fff067819 */ /* 0x000fc40000011603 */
[----:B------:R-:W-:Y:S02]  /*1050*/  IADD3 R14, P2, PT, R14, 0x10, RZ ;  /* 0x000000100e0e7810 */ /* 0x000fe40007f5e0ff */
[----:B------:R-:W-:-:S04]  /*1060*/  LOP3.LUT R6, R6, 0x1, RZ, 0xc0, !PT ;  /* 0x0000000106067812 */ /* 0x000fc800078ec0ff */
[----:B------:R-:W-:-:S07]  /*1070*/  IADD3.X R15, PT, PT, RZ, UR5, R6, P2, P1 ;  /* 0x00000005ff0f7c10 */ /* 0x000fce00097e2406 */
.L_x_206:
[----:B------:R-:W-:Y:S01]  /*1080*/  MOV R6, R14 ;  /* 0x0000000e00067202 */ /* 0x000fe20000000f00 */
[----:B0-----:R-:W0:Y:S01]  /*1090*/  LDC.64 R8, c[0x0][0x380] ;  /* 0x0000e000ff087b82 */ /* 0x001e220000000a00 */
[----:B------:R-:W-:-:S05]  /*10a0*/  MOV R7, R15 ;  /* 0x0000000f00077202 */ /* 0x000fca0000000f00 */
[----:B------:R-:W2:Y:S02]  /*10b0*/  LDG.E R16, desc[UR6][R6.64+-0x10] ;  /* 0xfffff00606107981 */ /* 0x000ea4000c1e1900 */
[----:B------:R-:W1:Y:S01]  /*10c0*/  LDC.64 R10, c[0x0][0x388] ;  /* 0x0000e200ff0a7b82 */ /* 0x000e620000000a00 */
[----:B--2--5:R-:W-:-:S04]  /*10d0*/  IMAD R15, R2, R3, R16 ;  /* 0x00000003020f7224 */ /* 0x024fc800078e0210 */
[----:B0-----:R-:W-:-:S05]  /*10e0*/  IMAD.WIDE R14, R15, 0x4, R8 ;  /* 0x000000040f0e7825 */ /* 0x001fca00078e0208 */
[----:B------:R-:W2:Y:S01]  /*10f0*/  LDG.E R23, desc[UR6][R14.64] ;  /* 0x000000060e177981 */ /* 0x000ea2000c1e1900 */
[----:B------:R-:W-:-:S04]  /*1100*/  IMAD R17, R0, R3, R16 ;  /* 0x0000000300117224 */ /* 0x000fc800078e0210 */
[----:B-1----:R-:W-:-:S05]  /*1110*/  IMAD.WIDE R16, R17, 0x4, R10 ;  /* 0x0000000411107825 */ /* 0x002fca00078e020a */
[----:B--2---:R0:W-:Y:S04]  /*1120*/  STG.E desc[UR6][R16.64], R23 ;  /* 0x0000001710007986 */ /* 0x0041e8000c101906 */
[----:B------:R-:W2:Y:S02]  /*1130*/  LDG.E R20, desc[UR6][R6.64+-0xc] ;  /* 0xfffff40606147981 */ /* 0x000ea4000c1e1900 */
[----:B--2---:R-:W-:-:S04]  /*1140*/  IMAD R19, R2, R3, R20 ;  /* 0x0000000302137224 */ /* 0x004fc800078e0214 */
[----:B------:R-:W-:-:S05]  /*1150*/  IMAD.WIDE R18, R19, 0x4, R8 ;  /* 0x0000000413127825 */ /* 0x000fca00078e0208 */
[----:B------:R-:W2:Y:S01]  /*1160*/  LDG.E R25, desc[UR6][R18.64] ;  /* 0x0000000612197981 */ /* 0x000ea2000c1e1900 */
[----:B------:R-:W-:-:S04]  /*1170*/  IMAD R21, R0, R3, R20 ;  /* 0x0000000300157224 */ /* 0x000fc800078e0214 */
[----:B------:R-:W-:-:S05]  /*1180*/  IMAD.WIDE R20, R21, 0x4, R10 ;  /* 0x0000000415147825 */ /* 0x000fca00078e020a */
[----:B--2---:R1:W-:Y:S04]  /*1190*/  STG.E desc[UR6][R20.64], R25 ;  /* 0x0000001914007986 */ /* 0x0043e8000c101906 */
[----:B------:R-:W2:Y:S02]  /*11a0*/  LDG.E R22, desc[UR6][R6.64+-0x8] ;  /* 0xfffff80606167981 */ /* 0x000ea4000c1e1900 */
[----:B--2---:R-:W-:-:S04]  /*11b0*/  IMAD R15, R2, R3, R22 ;  /* 0x00000003020f7224 */ /* 0x004fc800078e0216 */
[----:B------:R-:W-:-:S05]  /*11c0*/  IMAD.WIDE R14, R15, 0x4, R8 ;  /* 0x000000040f0e7825 */ /* 0x000fca00078e0208 */
[----:B0-----:R-:W2:Y:S01]  /*11d0*/  LDG.E R23, desc[UR6][R14.64] ;  /* 0x000000060e177981 */ /* 0x001ea2000c1e1900 */
[----:B------:R-:W-:-:S04]  /*11e0*/  IMAD R17, R0, R3, R22 ;  /* 0x0000000300117224 */ /* 0x000fc800078e0216 */
[----:B------:R-:W-:-:S05]  /*11f0*/  IMAD.WIDE R16, R17, 0x4, R10 ;  /* 0x0000000411107825 */ /* 0x000fca00078e020a */
[----:B--2---:R0:W-:Y:S04]  /*1200*/  STG.E desc[UR6][R16.64], R23 ;  /* 0x0000001710007986 */ /* 0x0041e8000c101906 */
[----:B------:R-:W2:Y:S02]  /*1210*/  LDG.E R22, desc[UR6][R6.64+-0x4] ;  /* 0xfffffc0606167981 */ /* 0x000ea4000c1e1900 */
[----:B--2---:R-:W-:-:S04]  /*1220*/  IMAD R19, R2, R3, R22 ;  /* 0x0000000302137224 */ /* 0x004fc800078e0216 */
[----:B------:R-:W-:-:S05]  /*1230*/  IMAD.WIDE R18, R19, 0x4, R8 ;  /* 0x0000000413127825 */ /* 0x000fca00078e0208 */
[----:B-1----:R-:W2:Y:S01]  /*1240*/  LDG.E R25, desc[UR6][R18.64] ;  /* 0x0000000612197981 */ /* 0x002ea2000c1e1900 */
        /* <DEDUP_REMOVED lines=12> */
[----:B------:R-:W-:-:S06]  /*1310*/  IMAD.WIDE R18, R19, 0x4, R8 ;  /* 0x0000000413127825 */ /* 0x000fcc00078e0208 */
[----:B------:R-:W2:Y:S01]  /*1320*/  LDG.E R19, desc[UR6][R18.64] ;  /* 0x0000000612137981 */ /* 0x000ea2000c1e1900 */
[----:B-1----:R-:W-:-:S04]  /*1330*/  IMAD R21, R0, R3, R22 ;  /* 0x0000000300157224 */ /* 0x002fc800078e0216 */
[----:B------:R-:W-:-:S05]  /*1340*/  IMAD.WIDE R20, R21, 0x4, R10 ;  /* 0x0000000415147825 */ /* 0x000fca00078e020a */
[----:B--2---:R1:W-:Y:S04]  /*1350*/  STG.E desc[UR6][R20.64], R19 ;  /* 0x0000001314007986 */ /* 0x0043e8000c101906 */
[----:B------:R-:W2:Y:S02]  /*1360*/  LDG.E R22, desc[UR6][R6.64+0x8] ;  /* 0x0000080606167981 */ /* 0x000ea4000c1e1900 */
[----:B--2---:R-:W-:-:S04]  /*1370*/  IMAD R15, R2, R3, R22 ;  /* 0x00000003020f7224 */ /* 0x004fc800078e0216 */
[----:B------:R-:W-:-:S06]  /*1380*/  IMAD.WIDE R14, R15, 0x4, R8 ;  /* 0x000000040f0e7825 */ /* 0x000fcc00078e0208 */
[----:B------:R-:W2:Y:S01]  /*1390*/  LDG.E R15, desc[UR6][R14.64] ;  /* 0x000000060e0f7981 */ /* 0x000ea2000c1e1900 */
[----:B0-----:R-:W-:-:S04]  /*13a0*/  IMAD R17, R0, R3, R22 ;  /* 0x0000000300117224 */ /* 0x001fc800078e0216 */
[----:B------:R-:W-:-:S05]  /*13b0*/  IMAD.WIDE R16, R17, 0x4, R10 ;  /* 0x0000000411107825 */ /* 0x000fca00078e020a */
[----:B--2---:R0:W-:Y:S04]  /*13c0*/  STG.E desc[UR6][R16.64], R15 ;  /* 0x0000000f10007986 */ /* 0x0041e8000c101906 */
[----:B------:R-:W2:Y:S01]  /*13d0*/  LDG.E R18, desc[UR6][R6.64+0xc] ;  /* 0x00000c0606127981 */ /* 0x000ea2000c1e1900 */
[----:B------:R-:W-:Y:S01]  /*13e0*/  IADD3 R12, PT, PT, R12, 0x8, RZ ;  /* 0x000000080c0c7810 */ /* 0x000fe20007ffe0ff */
[----:B--2---:R-:W-:-:S04]  /*13f0*/  IMAD R23, R2, R3, R18 ;  /* 0x0000000302177224 */ /* 0x004fc800078e0212 */
[----:B------:R-:W-:-:S06]  /*1400*/  IMAD.WIDE R8, R23, 0x4, R8 ;  /* 0x0000000417087825 */ /* 0x000fcc00078e0208 */
[----:B------:R-:W2:Y:S01]  /*1410*/  LDG.E R9, desc[UR6][R8.64] ;  /* 0x0000000608097981 */ /* 0x000ea2000c1e1900 */
[----:B------:R-:W-:Y:S01]  /*1420*/  ISETP.NE.AND P1, PT, R12, RZ, PT ;  /* 0x000000ff0c00720c */ /* 0x000fe20003f25270 */
[----:B-1----:R-:W-:Y:S01]  /*1430*/  IMAD R19, R0, R3, R18 ;  /* 0x0000000300137224 */ /* 0x002fe200078e0212 */
[----:B------:R-:W-:Y:S02]  /*1440*/  IADD3 R14, P2, PT, R6, 0x20, RZ ;  /* 0x00000020060e7810 */ /* 0x000fe40007f5e0ff */
[----:B------:R-:W-:Y:S01]  /*1450*/  IADD3 R4, PT, PT, R4, 0x8, RZ ;  /* 0x0000000804047810 */ /* 0x000fe20007ffe0ff */
[----:B------:R-:W-:Y:S01]  /*1460*/  IMAD.WIDE R10, R19, 0x4, R10 ;  /* 0x00000004130a7825 */ /* 0x000fe200078e020a */
[----:B0-----:R-:W-:-:S04]  /*1470*/  IADD3.X R15, PT, PT, RZ, R7, RZ, P2, !PT ;  /* 0x00000007ff0f7210 */ /* 0x001fc800017fe4ff */
[----:B--2---:R0:W-:Y:S03]  /*1480*/  STG.E desc[UR6][R10.64], R9 ;  /* 0x000000090a007986 */ /* 0x0041e6000c101906 */
[----:B------:R-:W-:Y:S05]  /*1490*/  @P1 BRA `(.L_x_206) ;  /* 0xfffffff800f81947 */ /* 0x000fea000383ffff */
.L_x_205:
[----:B------:R-:W-:Y:S05]  /*14a0*/  @!P0 BRA `(.L_x_204) ;  /* 0x00000004001c8947 */ /* 0x000fea0003800000 */
[----:B------:R-:W-:Y:S02]  /*14b0*/  ISETP.GE.U32.AND P0, PT, R13, 0x4, PT ;  /* 0x000000040d00780c */ /* 0x000fe40003f06070 */
[----:B------:R-:W-:-:S04]  /*14c0*/  LOP3.LUT R20, R5, 0x3, RZ, 0xc0, !PT ;  /* 0x0000000305147812 */ /* 0x000fc800078ec0ff */
[----:B------:R-:W-:-:S07]  /*14d0*/  ISETP.NE.AND P1, PT, R20, RZ, PT ;  /* 0x000000ff1400720c */ /* 0x000fce0003f25270 */
[----:B------:R-:W-:Y:S06]  /*14e0*/  @!P0 BRA `(.L_x_207) ;  /* 0x0000000000848947 */ /* 0x000fec0003800000 */
[----:B------:R-:W1:Y:S08]  /*14f0*/  LDC.64 R6, c[0x0][0x390] ;  /* 0x0000e400ff067b82 */ /* 0x000e700000000a00 */
[----:B0-----:R-:W0:Y:S08]  /*1500*/  LDC.64 R8, c[0x0][0x380] ;  /* 0x0000e000ff087b82 */ /* 0x001e300000000a00 */
[----:B------:R-:W2:Y:S01]  /*1510*/  LDC.64 R10, c[0x0][0x388] ;  /* 0x0000e200ff0a7b82 */ /* 0x000ea20000000a00 */
[----:B-1----:R-:W-:-:S05]  /*1520*/  IMAD.WIDE.U32 R6, R4, 0x4, R6 ;  /* 0x0000000404067825 */ /* 0x002fca00078e0006 */
[----:B------:R-:W3:Y:S02]  /*1530*/  LDG.E R14, desc[UR6][R6.64] ;  /* 0x00000006060e7981 */ /* 0x000ee4000c1e1900 */
[----:B---3-5:R-:W-:-:S04]  /*1540*/  IMAD R13, R2, R3, R14 ;  /* 0x00000003020d7224 */ /* 0x028fc800078e020e */
[----:B0-----:R-:W-:-:S05]  /*1550*/  IMAD.WIDE R12, R13, 0x4, R8 ;  /* 0x000000040d0c7825 */ /* 0x001fca00078e0208 */
[----:B------:R-:W3:Y:S01]  /*1560*/  LDG.E R21, desc[UR6][R12.64] ;  /* 0x000000060c157981 */ /* 0x000ee2000c1e1900 */
[----:B------:R-:W-:-:S04]  /*1570*/  IMAD R15, R0, R3, R14 ;  /* 0x00000003000f7224 */ /* 0x000fc800078e020e */
[----:B--2---:R-:W-:-:S05]  /*1580*/  IMAD.WIDE R14, R15, 0x4, R10 ;  /* 0x000000040f0e7825 */ /* 0x004fca00078e020a */
[----:B---3--:R0:W-:Y:S04]  /*1590*/  STG.E desc[UR6][R14.64], R21 ;  /* 0x000000150e007986 */ /* 0x0081e8000c101906 */
[----:B------:R-:W2:Y:S02]  /*15a0*/  LDG.E R18, desc[UR6][R6.64+0x4] ;  /* 0x0000040606127981 */ /* 0x000ea4000c1e1900 */
[----:B--2---:R-:W-:-:S04]  /*15b0*/  IMAD R17, R2, R3, R18 ;  /* 0x0000000302117224 */ /* 0x004fc800078e0212 */
[----:B------:R-:W-:-:S06]  /*15c0*/  IMAD.WIDE R16, R17, 0x4, R8 ;  /* 0x0000000411107825 */ /* 0x000fcc00078e0208 */
[----:B------:R-:W2:Y:S01]  /*15d0*/  LDG.E R17, desc[UR6][R16.64] ;  /* 0x0000000610117981 */ /* 0x000ea2000c1e1900 */
[----:B------:R-:W-:-:S04]  /*15e0*/  IMAD R19, R0, R3, R18 ;  /* 0x0000000300137224 */ /* 0x000fc800078e0212 */
        /* <DEDUP_REMOVED lines=9> */
[----:B------:R-:W3:Y:S02]  /*1680*/  LDG.E R16, desc[UR6][R6.64+0xc] ;  /* 0x00000c0606107981 */ /* 0x000ee4000c1e1900 */
[----:B---3--:R-:W-:-:S04]  /*1690*/  IMAD R21, R2, R3, R16 ;  /* 0x0000000302157224 */ /* 0x008fc800078e0210 */
[----:B------:R-:W-:-:S06]  /*16a0*/  IMAD.WIDE R8, R21, 0x4, R8 ;  /* 0x0000000415087825 */ /* 0x000fcc00078e0208 */
[----:B------:R-:W3:Y:S01]  /*16b0*/  LDG.E R9, desc[UR6][R8.64] ;  /* 0x0000000608097981 */ /* 0x000ee2000c1e1900 */
[----:B-1----:R-:W-:Y:S01]  /*16c0*/  IMAD R17, R0, R3, R16 ;  /* 0x0000000300117224 */ /* 0x002fe200078e0210 */
[----:B------:R-:W-:-:S03]  /*16d0*/  IADD3 R4, PT, PT, R4, 0x4, RZ ;  /* 0x0000000404047810 */ /* 0x000fc60007ffe0ff */
[----:B------:R-:W-:-:S05]  /*16e0*/  IMAD.WIDE R10, R17, 0x4, R10 ;  /* 0x00000004110a7825 */ /* 0x000fca00078e020a */
[----:B---3--:R2:W-:Y:S02]  /*16f0*/  STG.E desc[UR6][R10.64], R9 ;  /* 0x000000090a007986 */ /* 0x0085e4000c101906 */
.L_x_207:
[----:B------:R-:W-:Y:S05]  /*1700*/  @!P1 BRA `(.L_x_204) ;  /* 0x0000000000849947 */ /* 0x000fea0003800000 */
[----:B------:R-:W-:Y:S01]  /*1710*/  ISETP.NE.AND P0, PT, R20, 0x1, PT ;  /* 0x000000011400780c */ /* 0x000fe20003f05270 */
[----:B0-2---:R-:W0:-:S12]  /*1720*/  LDC.64 R8, c[0x0][0x380] ;  /* 0x0000e000ff087b82 */ /* 0x005e180000000a00 */
[----:B------:R-:W1:Y:S02]  /*1730*/  @P0 LDC.64 R6, c[0x0][0x390] ;  /* 0x0000e400ff060b82 */ /* 0x000e640000000a00 */
[----:B-1----:R-:W-:-:S06]  /*1740*/  @P0 IMAD.WIDE.U32 R14, R4, 0x4, R6 ;  /* 0x00000004040e0825 */ /* 0x002fcc00078e0006 */
[----:B------:R-:W1:Y:S01]  /*1750*/  LDC.64 R6, c[0x0][0x388] ;  /* 0x0000e200ff067b82 */ /* 0x000e620000000a00 */
[----:B------:R-:W2:Y:S02]  /*1760*/  @P0 LDG.E R12, desc[UR6][R14.64] ;  /* 0x000000060e0c0981 */ /* 0x000ea4000c1e1900 */
[----:B--2--5:R-:W-:-:S04]  /*1770*/  @P0 IMAD R11, R2, R3, R12 ;  /* 0x00000003020b0224 */ /* 0x024fc800078e020c */
[----:B0-----:R-:W-:-:S05]  /*1780*/  @P0 IMAD.WIDE R10, R11, 0x4, R8 ;  /* 0x000000040b0a0825 */ /* 0x001fca00078e0208 */
[----:B------:R-:W2:Y:S01]  /*1790*/  @P0 LDG.E R17, desc[UR6][R10.64] ;  /* 0x000000060a110981 */ /* 0x000ea2000c1e1900 */
[----:B------:R-:W-:-:S04]  /*17a0*/  @P0 IMAD R13, R0, R3, R12 ;  /* 0x00000003000d0224 */ /* 0x000fc800078e020c */
[----:B-1----:R-:W-:-:S05]  /*17b0*/  @P0 IMAD.WIDE R12, R13, 0x4, R6 ;  /* 0x000000040d0c0825 */ /* 0x002fca00078e0206 */
[----:B--2---:R0:W-:Y:S04]  /*17c0*/  @P0 STG.E desc[UR6][R12.64], R17 ;  /* 0x000000110c000986 */ /* 0x0041e8000c101906 */
[----:B------:R-:W2:Y:S01]  /*17d0*/  @P0 LDG.E R16, desc[UR6][R14.64+0x4] ;  /* 0x000004060e100981 */ /* 0x000ea2000c1e1900 */
[----:B------:R-:W-:-:S04]  /*17e0*/  LOP3.LUT R5, R5, 0x1, RZ, 0xc0, !PT ;  /* 0x0000000105057812 */ /* 0x000fc800078ec0ff */
[----:B------:R-:W-:-:S13]  /*17f0*/  ISETP.NE.U32.AND P1, PT, R5, 0x1, PT ;  /* 0x000000010500780c */ /* 0x000fda0003f25070 */
[----:B------:R-:W1:Y:S01]  /*1800*/  @!P1 LDC.64 R10, c[0x0][0x390] ;  /* 0x0000e400ff0a9b82 */ /* 0x000e620000000a00 */
[----:B--2---:R-:W-:-:S04]  /*1810*/  @P0 IMAD R19, R2, R3, R16 ;  /* 0x0000000302130224 */ /* 0x004fc800078e0210 */
[----:B------:R-:W-:-:S05]  /*1820*/  @P0 IMAD.WIDE R8, R19, 0x4, R8 ;  /* 0x0000000413080825 */ /* 0x000fca00078e0208 */
[----:B------:R-:W2:Y:S01]  /*1830*/  @P0 LDG.E R19, desc[UR6][R8.64] ;  /* 0x0000000608130981 */ /* 0x000ea2000c1e1900 */
[----:B------:R-:W-:Y:S01]  /*1840*/  @P0 IADD3 R4, PT, PT, R4, 0x2, RZ ;  /* 0x0000000204040810 */ /* 0x000fe20007ffe0ff */
[----:B------:R-:W-:-:S04]  /*1850*/  @P0 IMAD R5, R0, R3, R16 ;  /* 0x0000000300050224 */ /* 0x000fc800078e0210 */
        /* <DEDUP_REMOVED lines=9> */
[----:B0-----:R-:W-:-:S04]  /*18f0*/  @!P1 IMAD R13, R0, R3, R4 ;  /* 0x00000003000d9224 */ /* 0x001fc800078e0204 */
[----:B-1----:R-:W-:-:S05]  /*1900*/  @!P1 IMAD.WIDE R10, R13, 0x4, R10 ;  /* 0x000000040d0a9825 */ /* 0x002fca00078e020a */
[----:B--2---:R4:W-:Y:S02]  /*1910*/  @!P1 STG.E desc[UR6][R10.64], R9 ;  /* 0x000000090a009986 */ /* 0x0049e4000c101906 */
.L_x_204:
[----:B----4-:R-:W4:Y:S02]  /*1920*/  LDC R6, c[0x3][0x5470] ;  /* 0x00d51c00ff067b82 */ /* 0x010f240000000800 */
[----:B----4-:R-:W-:-:S13]  /*1930*/  ISETP.GE.AND P0, PT, R6, 0x1, PT ;  /* 0x000000010600780c */ /* 0x010fda0003f06270 */
[----:B------:R-:W-:Y:S05]  /*1940*/  @!P0 EXIT ;  /* 0x000000000000894d */ /* 0x000fea0003800000 */
[----:B------:R-:W4:Y:S01]  /*1950*/  LDC.64 R4, c[0x0][0x390] ;  /* 0x0000e400ff047b82 */ /* 0x000f220000000a00 */
[C---:B------:R-:W-:Y:S02]  /*1960*/  ISETP.GE.U32.AND P0, PT, R6.reuse, 0x4, PT ;  /* 0x000000040600780c */ /* 0x040fe40003f06070 */
[----:B-----5:R-:W-:Y:S01]  /*1970*/  LOP3.LUT R2, R6, 0x3, RZ, 0xc0, !PT ;  /* 0x0000000306027812 */ /* 0x020fe200078ec0ff */
[----:B----4-:R4:W5:Y:S10]  /*1980*/  LDG.E R5, desc[UR6][R4.64] ;  /* 0x0000000604057981 */ /* 0x010974000c1e1900 */
[----:B------:R-:W-:Y:S05]  /*1990*/  @!P0 BRA `(.L_x_208) ;  /* 0x0000000c00808947 */ /* 0x000fea0003800000 */
[----:B----4-:R-:W-:-:S04]  /*19a0*/  LOP3.LUT R4, R6, 0x7ffffffc, RZ, 0xc0, !PT ;  /* 0x7ffffffc06047812 */ /* 0x010fc800078ec0ff */
[----:B------:R-:W-:-:S04]  /*19b0*/  IADD3 R4, PT, PT, -R4, RZ, RZ ;  /* 0x000000ff04047210 */ /* 0x000fc80007ffe1ff */
[----:B------:R-:W-:-:S13]  /*19c0*/  ISETP.GE.AND P0, PT, R4, RZ, PT ;  /* 0x000000ff0400720c */ /* 0x000fda0003f06270 */
[----:B------:R-:W-:Y:S05]  /*19d0*/  @P0 BRA `(.L_x_209) ;  /* 0x0000000800ec0947 */ /* 0x000fea0003800000 */
[----:B------:R-:W-:Y:S02]  /*19e0*/  IADD3 R6, PT, PT, -R4, RZ, RZ ;  /* 0x000000ff04067210 */ /* 0x000fe40007ffe1ff */
[----:B------:R-:W-:Y:S02]  /*19f0*/  PLOP3.LUT P0, PT, PT, PT, PT, 0x80, 0x8 ;  /* 0x000000000008781c */ /* 0x000fe40003f0f070 */
[----:B------:R-:W-:-:S13]  /*1a00*/  ISETP.GT.AND P1, PT, R6, 0xc, PT ;  /* 0x0000000c0600780c */ /* 0x000fda0003f24270 */
[----:B------:R-:W-:Y:S05]  /*1a10*/  @!P1 BRA `(.L_x_210) ;  /* 0x0000000400d89947 */ /* 0x000fea0003800000 */
[----:B------:R-:W-:-:S13]  /*1a20*/  PLOP3.LUT P0, PT, PT, PT, PT, 0x8, 0x80 ;  /* 0x000000000080781c */ /* 0x000fda0003f0e170 */
.L_x_211:
[----:B0-----:R-:W1:Y:S08]  /*1a30*/  LDC.64 R6, c[0x0][0x390] ;  /* 0x0000e400ff067b82 */ /* 0x001e700000000a00 */
[----:B--2-4-:R-:W0:Y:S01]  /*1a40*/  LDC.64 R8, c[0x0][0x388] ;  /* 0x0000e200ff087b82 */ /* 0x014e220000000a00 */
[----:B-1-3-5:R-:W-:-:S06]  /*1a50*/  IMAD.WIDE R10, R5, 0x4, R6 ;  /* 0x00000004050a7825 */ /* 0x02afcc00078e0206 */
[----:B------:R-:W2:Y:S02]  /*1a60*/  LDG.E R11, desc[UR6][R10.64] ;  /* 0x000000060a0b7981 */ /* 0x000ea4000c1e1900 */
[----:B--2---:R-:W-:-:S04]  /*1a70*/  IMAD R13, R0, R3, R11 ;  /* 0x00000003000d7224 */ /* 0x004fc800078e020b */
[----:B0-----:R-:W-:-:S05]  /*1a80*/  IMAD.WIDE R12, R13, 0x4, R8 ;  /* 0x000000040d0c7825 */ /* 0x001fca00078e0208 */
[----:B------:R-:W2:Y:S01]  /*1a90*/  LDG.E R5, desc[UR6][R12.64] ;  /* 0x000000060c057981 */ /* 0x000ea2000c1e1900 */
[----:B------:R-:W-:Y:S01]  /*1aa0*/  IMAD.WIDE R14, R11, 0x4, R6 ;  /* 0x000000040b0e7825 */ /* 0x000fe200078e0206 */
[----:B--2---:R-:W-:-:S05]  /*1ab0*/  IADD3 R5, PT, PT, -R5, 0x1, RZ ;  /* 0x0000000105057810 */ /* 0x004fca0007ffe1ff */
[----:B------:R0:W-:Y:S04]  /*1ac0*/  STG.E desc[UR6][R12.64], R5 ;  /* 0x000000050c007986 */ /* 0x0001e8000c101906 */
[----:B------:R-:W2:Y:S02]  /*1ad0*/  LDG.E R15, desc[UR6][R14.64] ;  /* 0x000000060e0f7981 */ /* 0x000ea4000c1e1900 */
[----:B--2---:R-:W-:-:S04]  /*1ae0*/  IMAD R17, R0, R3, R15 ;  /* 0x0000000300117224 */ /* 0x004fc800078e020f */
[----:B------:R-:W-:-:S05]  /*1af0*/  IMAD.WIDE R16, R17, 0x4, R8 ;  /* 0x0000000411107825 */ /* 0x000fca00078e0208 */
[----:B------:R-:W2:Y:S02]  /*1b00*/  LDG.E R10, desc[UR6][R16.64] ;  /* 0x00000006100a7981 */ /* 0x000ea4000c1e1900 */
[----:B--2---:R-:W-:Y:S01]  /*1b10*/  IADD3 R21, PT, PT, -R10, 0x1, RZ ;  /* 0x000000010a157810 */ /* 0x004fe20007ffe1ff */
[----:B------:R-:W-:-:S04]  /*1b20*/  IMAD.WIDE R10, R15, 0x4, R6 ;  /* 0x000000040f0a7825 */ /* 0x000fc800078e0206 */
[----:B------:R1:W-:Y:S04]  /*1b30*/  STG.E desc[UR6][R16.64], R21 ;  /* 0x0000001510007986 */ /* 0x0003e8000c101906 */
[----:B------:R-:W2:Y:S02]  /*1b40*/  LDG.E R11, desc[UR6][R10.64] ;  /* 0x000000060a0b7981 */ /* 0x000ea4000c1e1900 */
[----:B--2---:R-:W-:-:S04]  /*1b50*/  IMAD R19, R0, R3, R11 ;  /* 0x0000000300137224 */ /* 0x004fc800078e020b */
[----:B------:R-:W-:-:S05]  /*1b60*/  IMAD.WIDE R18, R19, 0x4, R8 ;  /* 0x0000000413127825 */ /* 0x000fca00078e0208 */
[----:B0-----:R-:W2:Y:S01]  /*1b70*/  LDG.E R5, desc[UR6][R18.64] ;  /* 0x0000000612057981 */ /* 0x001ea2000c1e1900 */
[----:B------:R-:W-:Y:S01]  /*1b80*/  IMAD.WIDE R12, R11, 0x4, R6 ;  /* 0x000000040b0c7825 */ /* 0x000fe200078e0206 */
[----:B--2---:R-:W-:-:S05]  /*1b90*/  IADD3 R5, PT, PT, -R5, 0x1, RZ ;  /* 0x0000000105057810 */ /* 0x004fca0007ffe1ff */
[----:B------:R0:W-:Y:S04]  /*1ba0*/  STG.E desc[UR6][R18.64], R5 ;  /* 0x0000000512007986 */ /* 0x0001e8000c101906 */
[----:B------:R-:W2:Y:S02]  /*1bb0*/  LDG.E R13, desc[UR6][R12.64] ;  /* 0x000000060c0d7981 */ /* 0x000ea4000c1e1900 */
[----:B--2---:R-:W-:-:S04]  /*1bc0*/  IMAD R15, R0, R3, R13 ;  /* 0x00000003000f7224 */ /* 0x004fc800078e020d */
[----:B------:R-:W-:-:S05]  /*1bd0*/  IMAD.WIDE R14, R15, 0x4, R8 ;  /* 0x000000040f0e7825 */ /* 0x000fca00078e0208 */
[----:B-1----:R-:W2:Y:S01]  /*1be0*/  LDG.E R16, desc[UR6][R14.64] ;  /* 0x000000060e107981 */ /* 0x002ea2000c1e1900 */
[----:B------:R-:W-:Y:S01]  /*1bf0*/  IMAD.WIDE R10, R13, 0x4, R6 ;  /* 0x000000040d0a7825 */ /* 0x000fe200078e0206 */
[----:B--2---:R-:W-:-:S05]  /*1c00*/  IADD3 R21, PT, PT, -R16, 0x1, RZ ;  /* 0x0000000110157810 */ /* 0x004fca0007ffe1ff */
        /* <DEDUP_REMOVED lines=78> */
[----:B------:R-:W2:Y:S01]  /*20f0*/  LDG.E R5, desc[UR6][R6.64] ;  /* 0x0000000606057981 */ /* 0x000ea2000c1e1900 */
[----:B------:R-:W-:Y:S01]  /*2100*/  IADD3 R4, PT, PT, R4, 0x10, RZ ;  /* 0x0000001004047810 */ /* 0x000fe20007ffe0ff */
[----:B--2---:R-:W-:-:S04]  /*2110*/  IMAD R15, R0, R3, R5 ;  /* 0x00000003000f7224 */ /* 0x004fc800078e0205 */
[----:B------:R-:W-:-:S05]  /*2120*/  IMAD.WIDE R8, R15, 0x4, R8 ;  /* 0x000000040f087825 */ /* 0x000fca00078e0208 */
[----:B------:R-:W2:Y:S01]  /*2130*/  LDG.E R12, desc[UR6][R8.64] ;  /* 0x00000006080c7981 */ /* 0x000ea2000c1e1900 */
[----:B------:R-:W-:Y:S02]  /*2140*/  ISETP.GE.AND P1, PT, R4, -0xc, PT ;  /* 0xfffffff40400780c */ /* 0x000fe40003f26270 */
[----:B--2---:R-:W-:-:S05]  /*2150*/  IADD3 R11, PT, PT, -R12, 0x1, RZ ;  /* 0x000000010c0b7810 */ /* 0x004fca0007ffe1ff */
[----:B------:R4:W-:Y:S06]  /*2160*/  STG.E desc[UR6][R8.64], R11 ;  /* 0x0000000b08007986 */ /* 0x0009ec000c101906 */
[----:B------:R-:W-:Y:S05]  /*2170*/  @!P1 BRA `(.L_x_211) ;  /* 0xfffffff8002c9947 */ /* 0x000fea000383ffff */
.L_x_210:
[----:B------:R-:W-:-:S04]  /*2180*/  IADD3 R6, PT, PT, -R4, RZ, RZ ;  /* 0x000000ff04067210 */ /* 0x000fc80007ffe1ff */
[----:B------:R-:W-:-:S13]  /*2190*/  ISETP.GT.AND P1, PT, R6, 0x4, PT ;  /* 0x000000040600780c */ /* 0x000fda0003f24270 */
[----:B------:R-:W-:Y:S05]  /*21a0*/  @!P1 BRA `(.L_x_212) ;  /* 0x0000000000f09947 */ /* 0x000fea0003800000 */
        /* <DEDUP_REMOVED lines=55> */
[----:B------:R-:W2:Y:S01]  /*2520*/  LDG.E R12, desc[UR6][R8.64] ;  /* 0x00000006080c7981 */ /* 0x000ea2000c1e1900 */
[----:B------:R-:W-:Y:S02]  /*2530*/  PLOP3.LUT P0, PT, PT, PT, PT, 0x8, 0x80 ;  /* 0x000000000080781c */ /* 0x000fe40003f0e170 */
[----:B------:R-:W-:Y:S02]  /*2540*/  IADD3 R4, PT, PT, R4, 0x8, RZ ;  /* 0x0000000804047810 */ /* 0x000fe40007ffe0ff */
[----:B--2---:R-:W-:-:S05]  /*2550*/  IADD3 R11, PT, PT, -R12, 0x1, RZ ;  /* 0x000000010c0b7810 */ /* 0x004fca0007ffe1ff */
[----:B------:R1:W-:Y:S04]  /*2560*/  STG.E desc[UR6][R8.64], R11 ;  /* 0x0000000b08007986 */ /* 0x0003e8000c101906 */
.L_x_212:
[----:B------:R-:W-:-:S13]  /*2570*/  ISETP.NE.OR P0, PT, R4, RZ, P0 ;  /* 0x000000ff0400720c */ /* 0x000fda0000705670 */
[----:B------:R-:W-:Y:S05]  /*2580*/  @!P0 BRA `(.L_x_208) ;  /* 0x0000000000848947 */ /* 0x000fea0003800000 */
.L_x_209:
[----:B012-4-:R-:W3:Y:S08]  /*2590*/  LDC.64 R8, c[0x0][0x390] ;  /* 0x0000e400ff087b82 */ /* 0x017ef00000000a00 */
[----:B------:R-:W0:Y:S01]  /*25a0*/  LDC.64 R6, c[0x0][0x388] ;  /* 0x0000e200ff067b82 */ /* 0x000e220000000a00 */
[----:B---3-5:R-:W-:-:S06]  /*25b0*/  IMAD.WIDE R16, R5, 0x4, R8 ;  /* 0x0000000405107825 */ /* 0x028fcc00078e0208 */
        /* <DEDUP_REMOVED lines=26> */
[----:B------:R-:W-:Y:S02]  /*2760*/  ISETP.NE.AND P0, PT, R4, RZ, PT ;  /* 0x000000ff0400720c */ /* 0x000fe40003f05270 */
[----:B--2---:R-:W-:-:S05]  /*2770*/  IADD3 R13, PT, PT, -R10, 0x1, RZ ;  /* 0x000000010a0d7810 */ /* 0x004fca0007ffe1ff */
[----:B------:R1:W-:Y:S06]  /*2780*/  STG.E desc[UR6][R6.64], R13 ;  /* 0x0000000d06007986 */ /* 0x0003ec000c101906 */
[----:B------:R-:W-:Y:S05]  /*2790*/  @P0 BRA `(.L_x_209) ;  /* 0xfffffffc007c0947 */ /* 0x000fea000383ffff */
.L_x_208:
[----:B------:R-:W-:-:S13]  /*27a0*/  ISETP.NE.AND P0, PT, R2, RZ, PT ;  /* 0x000000ff0200720c */ /* 0x000fda0003f05270 */
[----:B------:R-:W-:Y:S05]  /*27b0*/  @!P0 EXIT ;  /* 0x000000000000894d */ /* 0x000fea0003800000 */
[----:B012-4-:R-:W0:Y:S01]  /*27c0*/  LDC.64 R8, c[0x0][0x390] ;  /* 0x0000e400ff087b82 */ /* 0x017e220000000a00 */
[----:B------:R-:W-:-:S07]  /*27d0*/  IADD3 R2, PT, PT, -R2, RZ, RZ ;  /* 0x000000ff02027210 */ /* 0x000fce0007ffe1ff */
[----:B---3--:R-:W1:Y:S02]  /*27e0*/  LDC.64 R10, c[0x0][0x388] ;  /* 0x0000e200ff0a7b82 */ /* 0x008e640000000a00 */
.L_x_213:
[----:B0----5:R-:W-:-:S06]  /*27f0*/  IMAD.WIDE R4, R5, 0x4, R8 ;  /* 0x0000000405047825 */ /* 0x021fcc00078e0208 */
[----:B--2---:R-:W2:Y:S01]  /*2800*/  LDG.E R5, desc[UR6][R4.64] ;  /* 0x0000000604057981 */ /* 0x004ea2000c1e1900 */
[----:B------:R-:W-:Y:S01]  /*2810*/  IADD3 R2, PT, PT, R2, 0x1, RZ ;  /* 0x0000000102027810 */ /* 0x000fe20007ffe0ff */
[----:B--2---:R-:W-:-:S04]  /*2820*/  IMAD R7, R0, R3, R5 ;  /* 0x0000000300077224 */ /* 0x004fc800078e0205 */
[----:B-1----:R-:W-:-:S05]  /*2830*/  IMAD.WIDE R6, R7, 0x4, R10 ;  /* 0x0000000407067825 */ /* 0x002fca00078e020a */
[----:B------:R-:W2:Y:S01]  /*2840*/  LDG.E R12, desc[UR6][R6.64] ;  /* 0x00000006060c7981 */ /* 0x000ea2000c1e1900 */
[----:B------:R-:W-:Y:S02]  /*2850*/  ISETP.NE.AND P0, PT, R2, RZ, PT ;  /* 0x000000ff0200720c */ /* 0x000fe40003f05270 */
[----:B--2---:R-:W-:-:S05]  /*2860*/  IADD3 R13, PT, PT, -R12, 0x1, RZ ;  /* 0x000000010c0d7810 */ /* 0x004fca0007ffe1ff */
[----:B------:R2:W-:Y:S06]  /*2870*/  STG.E desc[UR6][R6.64], R13 ;  /* 0x0000000d06007986 */ /* 0x0005ec000c101906 */
[----:B------:R-:W-:Y:S05]  /*2880*/  @P0 BRA `(.L_x_213) ;  /* 0xfffffffc00d80947 */ /* 0x000fea000383ffff */
[----:B------:R-:W-:Y:S05]  /*2890*/  EXIT ;  /* 0x000000000000794d */ /* 0x000fea0003800000 */
.L_x_214:
        /* <DEDUP_REMOVED lines=14> */
.L_x_218:


//--------------------- .nv.shared.reserved.0     --------------------------
	.section	.nv.shared.reserved.0,"aw",@nobits
	.weak		__nv_reservedSMEM_offset_0_alias
	.size		__nv_reservedSMEM_offset_0_alias, 0, 64
	.other		__nv_reservedSMEM_offset_0_alias,@"STO_CUDA_RESERVED_SHARED STV_DEFAULT"
__nv_reservedSMEM_offset_0_alias:
	.zero		0
	.zero		64


//--------------------- .nv.constant0.evolution   --------------------------
	.section	.nv.constant0.evolution,"a",@progbits
	.sectionflags	@""
	.align	4
.nv.constant0.evolution:
	.zero		944


//--------------------- .nv.constant0.countFitnessOfAllRows --------------------------
	.section	.nv.constant0.countFitnessOfAllRows,"a",@progbits
	.sectionflags	@""
	.align	4
.nv.constant0.countFitnessOfAllRows:
	.zero		912


//--------------------- .nv.constant0.countFitnessOfAllColumns --------------------------
	.section	.nv.constant0.countFitnessOfAllColumns,"a",@progbits
	.sectionflags	@""
	.align	4
.nv.constant0.countFitnessOfAllColumns:
	.zero		912


//--------------------- .nv.constant0.createChildren --------------------------
	.section	.nv.constant0.createChildren,"a",@progbits
	.sectionflags	@""
	.align	4
.nv.constant0.createChildren:
	.zero		928


//--------------------- SYMBOLS --------------------------

	.type		.nv.reservedSmem.offset0,@object
	.size		.nv.reservedSmem.offset0,0x4
	.type		free,@function
	.type		malloc,@function
